//
// Generated by NVIDIA NVVM Compiler
//
// Compiler Build ID: CL-36424714
// Cuda compilation tools, release 13.0, V13.0.88
// Based on NVVM 20.0.0
//

.version 9.0
.target sm_100
.address_size 64

	// .globl	_Z6d_fillPfS_S_iiS_if
.global .align 4 .b8 precalc_xorwow_matrix[102400];
.global .align 4 .b8 precalc_xorwow_offset_matrix[102400];
.global .align 4 .b8 mrg32k3aM1[2304];
.global .align 4 .b8 mrg32k3aM2[2304];
.global .align 4 .b8 mrg32k3aM1SubSeq[2016];
.global .align 4 .b8 mrg32k3aM2SubSeq[2016];
.global .align 4 .b8 mrg32k3aM1Seq[2304];
.global .align 4 .b8 mrg32k3aM2Seq[2304];
.const .align 8 .b8 __cr_lgamma_table[72];
.extern .shared .align 16 .b8 sh_patches[];

.visible .entry _Z6d_fillPfS_S_iiS_if(
	.param .u64 .ptr .align 1 _Z6d_fillPfS_S_iiS_if_param_0,
	.param .u64 .ptr .align 1 _Z6d_fillPfS_S_iiS_if_param_1,
	.param .u64 .ptr .align 1 _Z6d_fillPfS_S_iiS_if_param_2,
	.param .u32 _Z6d_fillPfS_S_iiS_if_param_3,
	.param .u32 _Z6d_fillPfS_S_iiS_if_param_4,
	.param .u64 .ptr .align 1 _Z6d_fillPfS_S_iiS_if_param_5,
	.param .u32 _Z6d_fillPfS_S_iiS_if_param_6,
	.param .f32 _Z6d_fillPfS_S_iiS_if_param_7
)
{
	.reg .pred 	%p<58>;
	.reg .b32 	%r<174>;
	.reg .b32 	%f<383>;
	.reg .b64 	%rd<34>;

	ld.param.u64 	%rd8, [_Z6d_fillPfS_S_iiS_if_param_0];
	ld.param.u64 	%rd9, [_Z6d_fillPfS_S_iiS_if_param_1];
	ld.param.u32 	%r41, [_Z6d_fillPfS_S_iiS_if_param_3];
	ld.param.u32 	%r42, [_Z6d_fillPfS_S_iiS_if_param_4];
	ld.param.u64 	%rd10, [_Z6d_fillPfS_S_iiS_if_param_5];
	ld.param.u32 	%r43, [_Z6d_fillPfS_S_iiS_if_param_6];
	ld.param.f32 	%f40, [_Z6d_fillPfS_S_iiS_if_param_7];
	cvta.to.global.u64 	%rd1, %rd10;
	cvta.to.global.u64 	%rd2, %rd9;
	cvta.to.global.u64 	%rd3, %rd8;
	add.s32 	%r44, %r42, -1;
	shr.u32 	%r45, %r44, 31;
	add.s32 	%r46, %r44, %r45;
	shr.s32 	%r1, %r46, 1;
	and.b32  	%r47, %r46, -2;
	add.s32 	%r2, %r47, %r43;
	mov.u32 	%r3, %ctaid.x;
	mov.u32 	%r4, %ntid.x;
	mov.u32 	%r48, %tid.x;
	mad.lo.s32 	%r5, %r3, %r4, %r48;
	div.s32 	%r6, %r5, %r43;
	add.s32 	%r7, %r6, %r1;
	mul.lo.s32 	%r49, %r6, %r43;
	sub.s32 	%r8, %r5, %r49;
	add.s32 	%r9, %r8, %r1;
	div.u32 	%r10, %r48, %r43;
	mul.lo.s32 	%r50, %r10, %r43;
	sub.s32 	%r11, %r48, %r50;
	mul.lo.s32 	%r12, %r43, %r43;
	setp.ge.s32 	%p1, %r5, %r12;
	@%p1 bra 	$L__BB0_7;
	mul.lo.s32 	%r13, %r7, %r2;
	add.s32 	%r51, %r13, %r9;
	mul.wide.s32 	%rd11, %r51, 4;
	add.s64 	%rd4, %rd3, %rd11;
	ld.global.f32 	%f41, [%rd4];
	add.s32 	%r14, %r10, %r1;
	mul.lo.s32 	%r15, %r14, %r2;
	add.s32 	%r16, %r11, %r1;
	add.s32 	%r52, %r15, %r16;
	shl.b32 	%r53, %r52, 2;
	mov.u32 	%r54, sh_patches;
	add.s32 	%r17, %r54, %r53;
	st.shared.f32 	[%r17], %f41;
	max.s32 	%r55, %r10, %r11;
	setp.ge.s32 	%p2, %r55, %r1;
	@%p2 bra 	$L__BB0_3;
	mad.lo.s32 	%r75, %r6, %r2, %r8;
	mul.wide.s32 	%rd20, %r75, 4;
	add.s64 	%rd21, %rd3, %rd20;
	ld.global.f32 	%f46, [%rd21];
	mad.lo.s32 	%r76, %r10, %r2, %r11;
	shl.b32 	%r77, %r76, 2;
	add.s32 	%r79, %r54, %r77;
	st.shared.f32 	[%r79], %f46;
	add.s32 	%r80, %r7, %r43;
	add.s32 	%r81, %r9, %r43;
	mad.lo.s32 	%r82, %r80, %r2, %r81;
	mul.wide.s32 	%rd22, %r82, 4;
	add.s64 	%rd23, %rd3, %rd22;
	ld.global.f32 	%f47, [%rd23];
	div.u32 	%r83, %r4, %r43;
	add.s32 	%r84, %r83, %r14;
	add.s32 	%r85, %r16, %r43;
	mad.lo.s32 	%r86, %r84, %r2, %r85;
	shl.b32 	%r87, %r86, 2;
	add.s32 	%r88, %r54, %r87;
	st.shared.f32 	[%r88], %f47;
	bra.uni 	$L__BB0_7;
$L__BB0_3:
	setp.ge.s32 	%p3, %r11, %r1;
	@%p3 bra 	$L__BB0_5;
	add.s32 	%r68, %r13, %r8;
	mul.wide.s32 	%rd16, %r68, 4;
	add.s64 	%rd17, %rd3, %rd16;
	ld.global.f32 	%f44, [%rd17];
	add.s32 	%r69, %r15, %r11;
	shl.b32 	%r70, %r69, 2;
	add.s32 	%r72, %r54, %r70;
	st.shared.f32 	[%r72], %f44;
	mul.wide.s32 	%rd18, %r43, 4;
	add.s64 	%rd19, %rd4, %rd18;
	ld.global.f32 	%f45, [%rd19];
	shl.b32 	%r73, %r43, 2;
	add.s32 	%r74, %r17, %r73;
	st.shared.f32 	[%r74], %f45;
	bra.uni 	$L__BB0_7;
$L__BB0_5:
	setp.ge.s32 	%p4, %r10, %r1;
	@%p4 bra 	$L__BB0_7;
	mad.lo.s32 	%r56, %r6, %r2, %r9;
	mul.wide.s32 	%rd12, %r56, 4;
	add.s64 	%rd13, %rd3, %rd12;
	ld.global.f32 	%f42, [%rd13];
	mad.lo.s32 	%r57, %r10, %r2, %r16;
	shl.b32 	%r58, %r57, 2;
	add.s32 	%r60, %r54, %r58;
	st.shared.f32 	[%r60], %f42;
	add.s32 	%r61, %r7, %r43;
	mad.lo.s32 	%r62, %r61, %r2, %r9;
	mul.wide.s32 	%rd14, %r62, 4;
	add.s64 	%rd15, %rd3, %rd14;
	ld.global.f32 	%f43, [%rd15];
	div.u32 	%r63, %r4, %r43;
	add.s32 	%r64, %r63, %r14;
	mad.lo.s32 	%r65, %r64, %r2, %r16;
	shl.b32 	%r66, %r65, 2;
	add.s32 	%r67, %r54, %r66;
	st.shared.f32 	[%r67], %f43;
$L__BB0_7:
	bar.sync 	0;
	mad.lo.s32 	%r89, %r10, %r43, %r11;
	mul.lo.s32 	%r18, %r42, %r42;
	mul.lo.s32 	%r19, %r18, %r89;
	div.u32 	%r90, %r41, %r4;
	setp.ne.s32 	%p5, %r90, %r3;
	mad.lo.s32 	%r91, %r12, %r5, %r41;
	mul.wide.s32 	%rd24, %r91, 4;
	add.s64 	%rd5, %rd2, %rd24;
	mov.f32 	%f373, 0f00000000;
	@%p5 bra 	$L__BB0_31;
	rem.u32 	%r20, %r41, %r4;
	cvt.rn.f32.s32 	%f1, %r43;
	abs.f32 	%f2, %f1;
	setp.eq.s32 	%p6, %r43, 1;
	mov.f32 	%f371, 0f3F800000;
	@%p6 bra 	$L__BB0_13;
	setp.num.f32 	%p7, %f2, %f2;
	@%p7 bra 	$L__BB0_11;
	mov.f32 	%f105, 0f40000000;
	add.rn.f32 	%f371, %f1, %f105;
	bra.uni 	$L__BB0_13;
$L__BB0_11:
	setp.lt.f32 	%p8, %f2, 0f00800000;
	mul.f32 	%f50, %f2, 0f4B800000;
	selp.f32 	%f51, %f50, %f2, %p8;
	mov.b32 	%r92, %f51;
	add.s32 	%r93, %r92, -1060439283;
	and.b32  	%r94, %r93, -8388608;
	sub.s32 	%r95, %r92, %r94;
	mov.b32 	%f52, %r95;
	cvt.rn.f32.s32 	%f53, %r94;
	selp.f32 	%f54, 0fC1C00000, 0f00000000, %p8;
	fma.rn.f32 	%f55, %f53, 0f34000000, %f54;
	add.f32 	%f56, %f52, 0fBF800000;
	add.f32 	%f57, %f52, 0f3F800000;
	rcp.approx.ftz.f32 	%f58, %f57;
	add.f32 	%f59, %f56, %f56;
	mul.f32 	%f60, %f59, %f58;
	mul.f32 	%f61, %f60, %f60;
	neg.f32 	%f62, %f60;
	sub.f32 	%f63, %f56, %f60;
	add.f32 	%f64, %f63, %f63;
	fma.rn.f32 	%f65, %f62, %f56, %f64;
	mul.rn.f32 	%f66, %f58, %f65;
	fma.rn.f32 	%f67, %f61, 0f3A2C32E4, 0f3B52E7DB;
	fma.rn.f32 	%f68, %f67, %f61, 0f3C93BB73;
	fma.rn.f32 	%f69, %f68, %f61, 0f3DF6384F;
	mul.rn.f32 	%f70, %f69, %f61;
	fma.rn.f32 	%f71, %f60, 0f3FB8AA3B, %f55;
	mul.f32 	%f72, %f70, 0f40400000;
	sub.f32 	%f73, %f55, %f71;
	fma.rn.f32 	%f74, %f60, 0f3FB8AA3B, %f73;
	fma.rn.f32 	%f75, %f66, 0f3FB8AA3B, %f74;
	fma.rn.f32 	%f76, %f60, 0f32A55E34, %f75;
	fma.rn.f32 	%f77, %f72, %f66, %f76;
	fma.rn.f32 	%f78, %f70, %f60, %f77;
	add.rn.f32 	%f79, %f71, %f78;
	mov.f32 	%f80, 0f40000000;
	mul.rn.f32 	%f81, %f79, %f80;
	cvt.rni.f32.f32 	%f82, %f81;
	sub.f32 	%f83, %f81, %f82;
	neg.f32 	%f84, %f81;
	fma.rn.f32 	%f85, %f79, 0f40000000, %f84;
	neg.f32 	%f86, %f71;
	add.rn.f32 	%f87, %f79, %f86;
	neg.f32 	%f88, %f87;
	add.rn.f32 	%f89, %f78, %f88;
	fma.rn.f32 	%f90, %f89, 0f40000000, %f85;
	add.f32 	%f91, %f83, %f90;
	setp.gt.f32 	%p9, %f82, 0f00000000;
	selp.b32 	%r96, 0, -2097152000, %p9;
	setp.neu.f32 	%p10, %f2, 0f7F800000;
	setp.lt.f32 	%p11, %f81, 0f00000000;
	selp.f32 	%f92, 0f00000000, 0f7F800000, %p11;
	abs.f32 	%f93, %f81;
	setp.gt.f32 	%p12, %f93, 0f43180000;
	cvt.rzi.s32.f32 	%r97, %f82;
	shl.b32 	%r98, %r97, 23;
	sub.s32 	%r99, %r98, %r96;
	mov.b32 	%f94, %r99;
	add.s32 	%r100, %r96, 2130706432;
	mov.b32 	%f95, %r100;
	fma.rn.f32 	%f96, %f91, 0f391FCB8E, 0f3AAF85ED;
	fma.rn.f32 	%f97, %f96, %f91, 0f3C1D9856;
	fma.rn.f32 	%f98, %f97, %f91, 0f3D6357BB;
	fma.rn.f32 	%f99, %f98, %f91, 0f3E75FDEC;
	fma.rn.f32 	%f100, %f99, %f91, 0f3F317218;
	fma.rn.f32 	%f101, %f100, %f91, 0f3F800000;
	mul.f32 	%f102, %f101, %f95;
	mul.f32 	%f103, %f102, %f94;
	selp.f32 	%f371, %f92, %f103, %p12;
	@%p10 bra 	$L__BB0_13;
	add.f32 	%f104, %f1, %f1;
	mov.b32 	%r101, %f104;
	and.b32  	%r102, %r101, 2147483647;
	mov.b32 	%f371, %r102;
$L__BB0_13:
	cvt.rn.f32.s32 	%f107, %r5;
	setp.leu.f32 	%p13, %f371, %f107;
	@%p13 bra 	$L__BB0_31;
	setp.eq.s32 	%p14, %r5, %r20;
	@%p14 bra 	$L__BB0_50;
	setp.lt.s32 	%p15, %r42, 1;
	mov.f32 	%f373, 0f00000000;
	@%p15 bra 	$L__BB0_25;
	mul.lo.s32 	%r21, %r18, %r20;
	mov.f32 	%f373, 0f00000000;
	mov.b32 	%r168, 0;
$L__BB0_17:
	mul.wide.u32 	%rd25, %r168, 4;
	add.s64 	%rd26, %rd1, %rd25;
	ld.global.f32 	%f8, [%rd26];
	add.s32 	%r23, %r168, %r19;
	add.s32 	%r24, %r168, %r21;
	mov.b32 	%r169, 0;
$L__BB0_18:
	mul.lo.s32 	%r105, %r169, %r42;
	add.s32 	%r106, %r23, %r105;
	shl.b32 	%r107, %r106, 2;
	mov.u32 	%r108, sh_patches;
	add.s32 	%r109, %r108, %r107;
	ld.shared.f32 	%f111, [%r109];
	add.s32 	%r110, %r24, %r105;
	shl.b32 	%r111, %r110, 2;
	add.s32 	%r112, %r108, %r111;
	ld.shared.f32 	%f112, [%r112];
	sub.f32 	%f10, %f111, %f112;
	abs.f32 	%f11, %f10;
	setp.eq.f32 	%p16, %f10, 0f3F800000;
	mov.f32 	%f374, 0f3F800000;
	@%p16 bra 	$L__BB0_23;
	setp.num.f32 	%p17, %f11, %f11;
	@%p17 bra 	$L__BB0_21;
	mov.f32 	%f168, 0f40000000;
	add.rn.f32 	%f374, %f10, %f168;
	bra.uni 	$L__BB0_23;
$L__BB0_21:
	setp.lt.f32 	%p18, %f11, 0f00800000;
	mul.f32 	%f113, %f11, 0f4B800000;
	selp.f32 	%f114, %f113, %f11, %p18;
	mov.b32 	%r113, %f114;
	add.s32 	%r114, %r113, -1060439283;
	and.b32  	%r115, %r114, -8388608;
	sub.s32 	%r116, %r113, %r115;
	mov.b32 	%f115, %r116;
	cvt.rn.f32.s32 	%f116, %r115;
	selp.f32 	%f117, 0fC1C00000, 0f00000000, %p18;
	fma.rn.f32 	%f118, %f116, 0f34000000, %f117;
	add.f32 	%f119, %f115, 0fBF800000;
	add.f32 	%f120, %f115, 0f3F800000;
	rcp.approx.ftz.f32 	%f121, %f120;
	add.f32 	%f122, %f119, %f119;
	mul.f32 	%f123, %f122, %f121;
	mul.f32 	%f124, %f123, %f123;
	neg.f32 	%f125, %f123;
	sub.f32 	%f126, %f119, %f123;
	add.f32 	%f127, %f126, %f126;
	fma.rn.f32 	%f128, %f125, %f119, %f127;
	mul.rn.f32 	%f129, %f121, %f128;
	fma.rn.f32 	%f130, %f124, 0f3A2C32E4, 0f3B52E7DB;
	fma.rn.f32 	%f131, %f130, %f124, 0f3C93BB73;
	fma.rn.f32 	%f132, %f131, %f124, 0f3DF6384F;
	mul.rn.f32 	%f133, %f132, %f124;
	fma.rn.f32 	%f134, %f123, 0f3FB8AA3B, %f118;
	mul.f32 	%f135, %f133, 0f40400000;
	sub.f32 	%f136, %f118, %f134;
	fma.rn.f32 	%f137, %f123, 0f3FB8AA3B, %f136;
	fma.rn.f32 	%f138, %f129, 0f3FB8AA3B, %f137;
	fma.rn.f32 	%f139, %f123, 0f32A55E34, %f138;
	fma.rn.f32 	%f140, %f135, %f129, %f139;
	fma.rn.f32 	%f141, %f133, %f123, %f140;
	add.rn.f32 	%f142, %f134, %f141;
	mov.f32 	%f143, 0f40000000;
	mul.rn.f32 	%f144, %f142, %f143;
	cvt.rni.f32.f32 	%f145, %f144;
	sub.f32 	%f146, %f144, %f145;
	neg.f32 	%f147, %f144;
	fma.rn.f32 	%f148, %f142, 0f40000000, %f147;
	neg.f32 	%f149, %f134;
	add.rn.f32 	%f150, %f142, %f149;
	neg.f32 	%f151, %f150;
	add.rn.f32 	%f152, %f141, %f151;
	fma.rn.f32 	%f153, %f152, 0f40000000, %f148;
	add.f32 	%f154, %f146, %f153;
	setp.gt.f32 	%p19, %f145, 0f00000000;
	selp.b32 	%r117, 0, -2097152000, %p19;
	setp.neu.f32 	%p20, %f10, 0f00000000;
	setp.neu.f32 	%p21, %f11, 0f7F800000;
	setp.lt.f32 	%p22, %f144, 0f00000000;
	selp.f32 	%f155, 0f00000000, 0f7F800000, %p22;
	abs.f32 	%f156, %f144;
	setp.gt.f32 	%p23, %f156, 0f43180000;
	cvt.rzi.s32.f32 	%r118, %f145;
	shl.b32 	%r119, %r118, 23;
	sub.s32 	%r120, %r119, %r117;
	mov.b32 	%f157, %r120;
	add.s32 	%r121, %r117, 2130706432;
	mov.b32 	%f158, %r121;
	fma.rn.f32 	%f159, %f154, 0f391FCB8E, 0f3AAF85ED;
	fma.rn.f32 	%f160, %f159, %f154, 0f3C1D9856;
	fma.rn.f32 	%f161, %f160, %f154, 0f3D6357BB;
	fma.rn.f32 	%f162, %f161, %f154, 0f3E75FDEC;
	fma.rn.f32 	%f163, %f162, %f154, 0f3F317218;
	fma.rn.f32 	%f164, %f163, %f154, 0f3F800000;
	mul.f32 	%f165, %f164, %f158;
	mul.f32 	%f166, %f165, %f157;
	selp.f32 	%f374, %f155, %f166, %p23;
	and.pred  	%p24, %p20, %p21;
	@%p24 bra 	$L__BB0_23;
	add.f32 	%f167, %f10, %f10;
	mov.b32 	%r122, %f167;
	and.b32  	%r123, %r122, 2147483647;
	mov.b32 	%f374, %r123;
$L__BB0_23:
	fma.rn.f32 	%f373, %f8, %f374, %f373;
	add.s32 	%r169, %r169, 1;
	setp.ne.s32 	%p25, %r169, %r42;
	@%p25 bra 	$L__BB0_18;
	add.s32 	%r168, %r168, 1;
	setp.ne.s32 	%p26, %r168, %r42;
	@%p26 bra 	$L__BB0_17;
$L__BB0_25:
	abs.f32 	%f18, %f40;
	setp.eq.f32 	%p27, %f40, 0f3F800000;
	mov.f32 	%f376, 0f3F800000;
	@%p27 bra 	$L__BB0_30;
	setp.num.f32 	%p28, %f18, %f18;
	@%p28 bra 	$L__BB0_28;
	mov.f32 	%f225, 0f40000000;
	add.rn.f32 	%f376, %f40, %f225;
	bra.uni 	$L__BB0_30;
$L__BB0_28:
	setp.lt.f32 	%p29, %f18, 0f00800000;
	mul.f32 	%f170, %f18, 0f4B800000;
	selp.f32 	%f171, %f170, %f18, %p29;
	mov.b32 	%r124, %f171;
	add.s32 	%r125, %r124, -1060439283;
	and.b32  	%r126, %r125, -8388608;
	sub.s32 	%r127, %r124, %r126;
	mov.b32 	%f172, %r127;
	cvt.rn.f32.s32 	%f173, %r126;
	selp.f32 	%f174, 0fC1C00000, 0f00000000, %p29;
	fma.rn.f32 	%f175, %f173, 0f34000000, %f174;
	add.f32 	%f176, %f172, 0fBF800000;
	add.f32 	%f177, %f172, 0f3F800000;
	rcp.approx.ftz.f32 	%f178, %f177;
	add.f32 	%f179, %f176, %f176;
	mul.f32 	%f180, %f179, %f178;
	mul.f32 	%f181, %f180, %f180;
	neg.f32 	%f182, %f180;
	sub.f32 	%f183, %f176, %f180;
	add.f32 	%f184, %f183, %f183;
	fma.rn.f32 	%f185, %f182, %f176, %f184;
	mul.rn.f32 	%f186, %f178, %f185;
	fma.rn.f32 	%f187, %f181, 0f3A2C32E4, 0f3B52E7DB;
	fma.rn.f32 	%f188, %f187, %f181, 0f3C93BB73;
	fma.rn.f32 	%f189, %f188, %f181, 0f3DF6384F;
	mul.rn.f32 	%f190, %f189, %f181;
	fma.rn.f32 	%f191, %f180, 0f3FB8AA3B, %f175;
	mul.f32 	%f192, %f190, 0f40400000;
	sub.f32 	%f193, %f175, %f191;
	fma.rn.f32 	%f194, %f180, 0f3FB8AA3B, %f193;
	fma.rn.f32 	%f195, %f186, 0f3FB8AA3B, %f194;
	fma.rn.f32 	%f196, %f180, 0f32A55E34, %f195;
	fma.rn.f32 	%f197, %f192, %f186, %f196;
	fma.rn.f32 	%f198, %f190, %f180, %f197;
	add.rn.f32 	%f199, %f191, %f198;
	mov.f32 	%f200, 0f40000000;
	mul.rn.f32 	%f201, %f199, %f200;
	cvt.rni.f32.f32 	%f202, %f201;
	sub.f32 	%f203, %f201, %f202;
	neg.f32 	%f204, %f201;
	fma.rn.f32 	%f205, %f199, 0f40000000, %f204;
	neg.f32 	%f206, %f191;
	add.rn.f32 	%f207, %f199, %f206;
	neg.f32 	%f208, %f207;
	add.rn.f32 	%f209, %f198, %f208;
	fma.rn.f32 	%f210, %f209, 0f40000000, %f205;
	add.f32 	%f211, %f203, %f210;
	setp.gt.f32 	%p30, %f202, 0f00000000;
	selp.b32 	%r128, 0, -2097152000, %p30;
	setp.neu.f32 	%p31, %f40, 0f00000000;
	setp.neu.f32 	%p32, %f18, 0f7F800000;
	setp.lt.f32 	%p33, %f201, 0f00000000;
	selp.f32 	%f212, 0f00000000, 0f7F800000, %p33;
	abs.f32 	%f213, %f201;
	setp.gt.f32 	%p34, %f213, 0f43180000;
	cvt.rzi.s32.f32 	%r129, %f202;
	shl.b32 	%r130, %r129, 23;
	sub.s32 	%r131, %r130, %r128;
	mov.b32 	%f214, %r131;
	add.s32 	%r132, %r128, 2130706432;
	mov.b32 	%f215, %r132;
	fma.rn.f32 	%f216, %f211, 0f391FCB8E, 0f3AAF85ED;
	fma.rn.f32 	%f217, %f216, %f211, 0f3C1D9856;
	fma.rn.f32 	%f218, %f217, %f211, 0f3D6357BB;
	fma.rn.f32 	%f219, %f218, %f211, 0f3E75FDEC;
	fma.rn.f32 	%f220, %f219, %f211, 0f3F317218;
	fma.rn.f32 	%f221, %f220, %f211, 0f3F800000;
	mul.f32 	%f222, %f221, %f215;
	mul.f32 	%f223, %f222, %f214;
	selp.f32 	%f376, %f212, %f223, %p34;
	and.pred  	%p35, %p31, %p32;
	@%p35 bra 	$L__BB0_30;
	add.f32 	%f224, %f40, %f40;
	mov.b32 	%r133, %f224;
	and.b32  	%r134, %r133, 2147483647;
	mov.b32 	%f376, %r134;
$L__BB0_30:
	neg.f32 	%f226, %f373;
	div.rn.f32 	%f227, %f226, %f376;
	fma.rn.f32 	%f228, %f227, 0f3BBB989D, 0f3F000000;
	cvt.sat.f32.f32 	%f229, %f228;
	mov.f32 	%f230, 0f4B400001;
	mov.f32 	%f231, 0f437C0000;
	fma.rm.f32 	%f232, %f229, %f231, %f230;
	add.f32 	%f233, %f232, 0fCB40007F;
	neg.f32 	%f234, %f233;
	fma.rn.f32 	%f235, %f227, 0f3FB8AA3B, %f234;
	fma.rn.f32 	%f236, %f227, 0f32A57060, %f235;
	mov.b32 	%r135, %f232;
	shl.b32 	%r136, %r135, 23;
	mov.b32 	%f237, %r136;
	ex2.approx.ftz.f32 	%f238, %f236;
	mul.f32 	%f239, %f238, %f237;
	st.global.f32 	[%rd5], %f239;
$L__BB0_31:
	setp.ne.s32 	%p36, %r5, %r41;
	@%p36 bra 	$L__BB0_33;
	mad.lo.s32 	%r166, %r12, %r41, %r41;
	mul.wide.s32 	%rd31, %r166, 4;
	add.s64 	%rd32, %rd2, %rd31;
	mov.b32 	%r167, 1065353216;
	st.global.u32 	[%rd32], %r167;
	bra.uni 	$L__BB0_49;
$L__BB0_33:
	setp.lt.s32 	%p37, %r42, 1;
	@%p37 bra 	$L__BB0_43;
	ld.param.u64 	%rd33, [_Z6d_fillPfS_S_iiS_if_param_2];
	mul.lo.s32 	%r28, %r18, %r41;
	neg.s32 	%r29, %r42;
	shl.b32 	%r30, %r42, 2;
	cvta.to.global.u64 	%rd6, %rd33;
	mov.b32 	%r170, 0;
$L__BB0_35:
	mul.wide.u32 	%rd27, %r170, 4;
	add.s64 	%rd28, %rd1, %rd27;
	ld.global.f32 	%f25, [%rd28];
	add.s32 	%r172, %r28, %r170;
	add.s32 	%r139, %r19, %r170;
	shl.b32 	%r140, %r139, 2;
	mov.u32 	%r141, sh_patches;
	add.s32 	%r171, %r141, %r140;
	mov.u32 	%r173, %r29;
$L__BB0_36:
	mul.wide.s32 	%rd29, %r172, 4;
	add.s64 	%rd30, %rd6, %rd29;
	ld.shared.f32 	%f242, [%r171];
	ld.global.f32 	%f243, [%rd30];
	sub.f32 	%f27, %f242, %f243;
	abs.f32 	%f28, %f27;
	setp.eq.f32 	%p38, %f27, 0f3F800000;
	mov.f32 	%f380, 0f3F800000;
	@%p38 bra 	$L__BB0_41;
	setp.num.f32 	%p39, %f28, %f28;
	@%p39 bra 	$L__BB0_39;
	mov.f32 	%f299, 0f40000000;
	add.rn.f32 	%f380, %f27, %f299;
	bra.uni 	$L__BB0_41;
$L__BB0_39:
	setp.lt.f32 	%p40, %f28, 0f00800000;
	mul.f32 	%f244, %f28, 0f4B800000;
	selp.f32 	%f245, %f244, %f28, %p40;
	mov.b32 	%r142, %f245;
	add.s32 	%r143, %r142, -1060439283;
	and.b32  	%r144, %r143, -8388608;
	sub.s32 	%r145, %r142, %r144;
	mov.b32 	%f246, %r145;
	cvt.rn.f32.s32 	%f247, %r144;
	selp.f32 	%f248, 0fC1C00000, 0f00000000, %p40;
	fma.rn.f32 	%f249, %f247, 0f34000000, %f248;
	add.f32 	%f250, %f246, 0fBF800000;
	add.f32 	%f251, %f246, 0f3F800000;
	rcp.approx.ftz.f32 	%f252, %f251;
	add.f32 	%f253, %f250, %f250;
	mul.f32 	%f254, %f253, %f252;
	mul.f32 	%f255, %f254, %f254;
	neg.f32 	%f256, %f254;
	sub.f32 	%f257, %f250, %f254;
	add.f32 	%f258, %f257, %f257;
	fma.rn.f32 	%f259, %f256, %f250, %f258;
	mul.rn.f32 	%f260, %f252, %f259;
	fma.rn.f32 	%f261, %f255, 0f3A2C32E4, 0f3B52E7DB;
	fma.rn.f32 	%f262, %f261, %f255, 0f3C93BB73;
	fma.rn.f32 	%f263, %f262, %f255, 0f3DF6384F;
	mul.rn.f32 	%f264, %f263, %f255;
	fma.rn.f32 	%f265, %f254, 0f3FB8AA3B, %f249;
	mul.f32 	%f266, %f264, 0f40400000;
	sub.f32 	%f267, %f249, %f265;
	fma.rn.f32 	%f268, %f254, 0f3FB8AA3B, %f267;
	fma.rn.f32 	%f269, %f260, 0f3FB8AA3B, %f268;
	fma.rn.f32 	%f270, %f254, 0f32A55E34, %f269;
	fma.rn.f32 	%f271, %f266, %f260, %f270;
	fma.rn.f32 	%f272, %f264, %f254, %f271;
	add.rn.f32 	%f273, %f265, %f272;
	mov.f32 	%f274, 0f40000000;
	mul.rn.f32 	%f275, %f273, %f274;
	cvt.rni.f32.f32 	%f276, %f275;
	sub.f32 	%f277, %f275, %f276;
	neg.f32 	%f278, %f275;
	fma.rn.f32 	%f279, %f273, 0f40000000, %f278;
	neg.f32 	%f280, %f265;
	add.rn.f32 	%f281, %f273, %f280;
	neg.f32 	%f282, %f281;
	add.rn.f32 	%f283, %f272, %f282;
	fma.rn.f32 	%f284, %f283, 0f40000000, %f279;
	add.f32 	%f285, %f277, %f284;
	setp.gt.f32 	%p41, %f276, 0f00000000;
	selp.b32 	%r146, 0, -2097152000, %p41;
	setp.neu.f32 	%p42, %f27, 0f00000000;
	setp.neu.f32 	%p43, %f28, 0f7F800000;
	setp.lt.f32 	%p44, %f275, 0f00000000;
	selp.f32 	%f286, 0f00000000, 0f7F800000, %p44;
	abs.f32 	%f287, %f275;
	setp.gt.f32 	%p45, %f287, 0f43180000;
	cvt.rzi.s32.f32 	%r147, %f276;
	shl.b32 	%r148, %r147, 23;
	sub.s32 	%r149, %r148, %r146;
	mov.b32 	%f288, %r149;
	add.s32 	%r150, %r146, 2130706432;
	mov.b32 	%f289, %r150;
	fma.rn.f32 	%f290, %f285, 0f391FCB8E, 0f3AAF85ED;
	fma.rn.f32 	%f291, %f290, %f285, 0f3C1D9856;
	fma.rn.f32 	%f292, %f291, %f285, 0f3D6357BB;
	fma.rn.f32 	%f293, %f292, %f285, 0f3E75FDEC;
	fma.rn.f32 	%f294, %f293, %f285, 0f3F317218;
	fma.rn.f32 	%f295, %f294, %f285, 0f3F800000;
	mul.f32 	%f296, %f295, %f289;
	mul.f32 	%f297, %f296, %f288;
	selp.f32 	%f380, %f286, %f297, %p45;
	and.pred  	%p46, %p42, %p43;
	@%p46 bra 	$L__BB0_41;
	add.f32 	%f298, %f27, %f27;
	mov.b32 	%r151, %f298;
	and.b32  	%r152, %r151, 2147483647;
	mov.b32 	%f380, %r152;
$L__BB0_41:
	fma.rn.f32 	%f373, %f25, %f380, %f373;
	add.s32 	%r173, %r173, 1;
	setp.ne.s32 	%p47, %r173, 0;
	add.s32 	%r172, %r172, %r42;
	add.s32 	%r171, %r171, %r30;
	@%p47 bra 	$L__BB0_36;
	add.s32 	%r170, %r170, 1;
	setp.ne.s32 	%p48, %r170, %r42;
	@%p48 bra 	$L__BB0_35;
$L__BB0_43:
	abs.f32 	%f35, %f40;
	setp.eq.f32 	%p49, %f40, 0f3F800000;
	mov.f32 	%f382, 0f3F800000;
	@%p49 bra 	$L__BB0_48;
	setp.num.f32 	%p50, %f35, %f35;
	@%p50 bra 	$L__BB0_46;
	mov.f32 	%f356, 0f40000000;
	add.rn.f32 	%f382, %f40, %f356;
	bra.uni 	$L__BB0_48;
$L__BB0_46:
	setp.lt.f32 	%p51, %f35, 0f00800000;
	mul.f32 	%f301, %f35, 0f4B800000;
	selp.f32 	%f302, %f301, %f35, %p51;
	mov.b32 	%r153, %f302;
	add.s32 	%r154, %r153, -1060439283;
	and.b32  	%r155, %r154, -8388608;
	sub.s32 	%r156, %r153, %r155;
	mov.b32 	%f303, %r156;
	cvt.rn.f32.s32 	%f304, %r155;
	selp.f32 	%f305, 0fC1C00000, 0f00000000, %p51;
	fma.rn.f32 	%f306, %f304, 0f34000000, %f305;
	add.f32 	%f307, %f303, 0fBF800000;
	add.f32 	%f308, %f303, 0f3F800000;
	rcp.approx.ftz.f32 	%f309, %f308;
	add.f32 	%f310, %f307, %f307;
	mul.f32 	%f311, %f310, %f309;
	mul.f32 	%f312, %f311, %f311;
	neg.f32 	%f313, %f311;
	sub.f32 	%f314, %f307, %f311;
	add.f32 	%f315, %f314, %f314;
	fma.rn.f32 	%f316, %f313, %f307, %f315;
	mul.rn.f32 	%f317, %f309, %f316;
	fma.rn.f32 	%f318, %f312, 0f3A2C32E4, 0f3B52E7DB;
	fma.rn.f32 	%f319, %f318, %f312, 0f3C93BB73;
	fma.rn.f32 	%f320, %f319, %f312, 0f3DF6384F;
	mul.rn.f32 	%f321, %f320, %f312;
	fma.rn.f32 	%f322, %f311, 0f3FB8AA3B, %f306;
	mul.f32 	%f323, %f321, 0f40400000;
	sub.f32 	%f324, %f306, %f322;
	fma.rn.f32 	%f325, %f311, 0f3FB8AA3B, %f324;
	fma.rn.f32 	%f326, %f317, 0f3FB8AA3B, %f325;
	fma.rn.f32 	%f327, %f311, 0f32A55E34, %f326;
	fma.rn.f32 	%f328, %f323, %f317, %f327;
	fma.rn.f32 	%f329, %f321, %f311, %f328;
	add.rn.f32 	%f330, %f322, %f329;
	mov.f32 	%f331, 0f40000000;
	mul.rn.f32 	%f332, %f330, %f331;
	cvt.rni.f32.f32 	%f333, %f332;
	sub.f32 	%f334, %f332, %f333;
	neg.f32 	%f335, %f332;
	fma.rn.f32 	%f336, %f330, 0f40000000, %f335;
	neg.f32 	%f337, %f322;
	add.rn.f32 	%f338, %f330, %f337;
	neg.f32 	%f339, %f338;
	add.rn.f32 	%f340, %f329, %f339;
	fma.rn.f32 	%f341, %f340, 0f40000000, %f336;
	add.f32 	%f342, %f334, %f341;
	setp.gt.f32 	%p52, %f333, 0f00000000;
	selp.b32 	%r157, 0, -2097152000, %p52;
	setp.neu.f32 	%p53, %f40, 0f00000000;
	setp.neu.f32 	%p54, %f35, 0f7F800000;
	setp.lt.f32 	%p55, %f332, 0f00000000;
	selp.f32 	%f343, 0f00000000, 0f7F800000, %p55;
	abs.f32 	%f344, %f332;
	setp.gt.f32 	%p56, %f344, 0f43180000;
	cvt.rzi.s32.f32 	%r158, %f333;
	shl.b32 	%r159, %r158, 23;
	sub.s32 	%r160, %r159, %r157;
	mov.b32 	%f345, %r160;
	add.s32 	%r161, %r157, 2130706432;
	mov.b32 	%f346, %r161;
	fma.rn.f32 	%f347, %f342, 0f391FCB8E, 0f3AAF85ED;
	fma.rn.f32 	%f348, %f347, %f342, 0f3C1D9856;
	fma.rn.f32 	%f349, %f348, %f342, 0f3D6357BB;
	fma.rn.f32 	%f350, %f349, %f342, 0f3E75FDEC;
	fma.rn.f32 	%f351, %f350, %f342, 0f3F317218;
	fma.rn.f32 	%f352, %f351, %f342, 0f3F800000;
	mul.f32 	%f353, %f352, %f346;
	mul.f32 	%f354, %f353, %f345;
	selp.f32 	%f382, %f343, %f354, %p56;
	and.pred  	%p57, %p53, %p54;
	@%p57 bra 	$L__BB0_48;
	add.f32 	%f355, %f40, %f40;
	mov.b32 	%r162, %f355;
	and.b32  	%r163, %r162, 2147483647;
	mov.b32 	%f382, %r163;
$L__BB0_48:
	neg.f32 	%f357, %f373;
	div.rn.f32 	%f358, %f357, %f382;
	fma.rn.f32 	%f359, %f358, 0f3BBB989D, 0f3F000000;
	cvt.sat.f32.f32 	%f360, %f359;
	mov.f32 	%f361, 0f4B400001;
	mov.f32 	%f362, 0f437C0000;
	fma.rm.f32 	%f363, %f360, %f362, %f361;
	add.f32 	%f364, %f363, 0fCB40007F;
	neg.f32 	%f365, %f364;
	fma.rn.f32 	%f366, %f358, 0f3FB8AA3B, %f365;
	fma.rn.f32 	%f367, %f358, 0f32A57060, %f366;
	mov.b32 	%r164, %f363;
	shl.b32 	%r165, %r164, 23;
	mov.b32 	%f368, %r165;
	ex2.approx.ftz.f32 	%f369, %f367;
	mul.f32 	%f370, %f369, %f368;
	st.global.f32 	[%rd5], %f370;
$L__BB0_49:
	ret;
$L__BB0_50:
	mov.b32 	%r137, 1065353216;
	st.global.u32 	[%rd5], %r137;
	bra.uni 	$L__BB0_31;

}
	// .globl	_Z5patchPfS_iiiii
.visible .entry _Z5patchPfS_iiiii(
	.param .u64 .ptr .align 1 _Z5patchPfS_iiiii_param_0,
	.param .u64 .ptr .align 1 _Z5patchPfS_iiiii_param_1,
	.param .u32 _Z5patchPfS_iiiii_param_2,
	.param .u32 _Z5patchPfS_iiiii_param_3,
	.param .u32 _Z5patchPfS_iiiii_param_4,
	.param .u32 _Z5patchPfS_iiiii_param_5,
	.param .u32 _Z5patchPfS_iiiii_param_6
)
{
	.reg .pred 	%p<7>;
	.reg .b32 	%r<31>;
	.reg .b32 	%f<2>;
	.reg .b64 	%rd<9>;

	ld.param.u64 	%rd1, [_Z5patchPfS_iiiii_param_0];
	ld.param.u64 	%rd2, [_Z5patchPfS_iiiii_param_1];
	ld.param.u32 	%r4, [_Z5patchPfS_iiiii_param_2];
	ld.param.u32 	%r5, [_Z5patchPfS_iiiii_param_3];
	ld.param.u32 	%r6, [_Z5patchPfS_iiiii_param_4];
	ld.param.u32 	%r7, [_Z5patchPfS_iiiii_param_5];
	ld.param.u32 	%r8, [_Z5patchPfS_iiiii_param_6];
	mov.u32 	%r9, %ctaid.x;
	shl.b32 	%r10, %r9, 8;
	mov.u32 	%r11, %tid.x;
	add.s32 	%r12, %r10, %r11;
	add.s32 	%r13, %r7, -1;
	shr.u32 	%r14, %r13, 31;
	add.s32 	%r15, %r13, %r14;
	shr.s32 	%r1, %r15, 1;
	div.s32 	%r2, %r12, %r6;
	mul.lo.s32 	%r16, %r2, %r6;
	sub.s32 	%r3, %r12, %r16;
	setp.ge.s32 	%p1, %r2, %r6;
	setp.lt.s32 	%p2, %r6, 0;
	or.pred  	%p3, %p2, %p1;
	@%p3 bra 	$L__BB1_3;
	add.s32 	%r18, %r1, %r8;
	max.s32 	%r19, %r2, %r3;
	setp.ge.s32 	%p4, %r19, %r18;
	min.s32 	%r20, %r3, %r2;
	setp.lt.s32 	%p5, %r20, %r1;
	or.pred  	%p6, %p5, %p4;
	@%p6 bra 	$L__BB1_3;
	sub.s32 	%r21, %r2, %r1;
	sub.s32 	%r22, %r3, %r1;
	mad.lo.s32 	%r23, %r21, %r8, %r22;
	mad.lo.s32 	%r24, %r23, %r7, %r5;
	mad.lo.s32 	%r25, %r24, %r7, %r4;
	sub.s32 	%r26, %r5, %r1;
	add.s32 	%r27, %r26, %r2;
	sub.s32 	%r28, %r4, %r1;
	add.s32 	%r29, %r28, %r3;
	mad.lo.s32 	%r30, %r27, %r6, %r29;
	cvta.to.global.u64 	%rd3, %rd1;
	mul.wide.s32 	%rd4, %r30, 4;
	add.s64 	%rd5, %rd3, %rd4;
	ld.global.f32 	%f1, [%rd5];
	cvta.to.global.u64 	%rd6, %rd2;
	mul.wide.s32 	%rd7, %r25, 4;
	add.s64 	%rd8, %rd6, %rd7;
	st.global.f32 	[%rd8], %f1;
$L__BB1_3:
	ret;

}
	// .globl	_Z9mirroringPfS_ii
.visible .entry _Z9mirroringPfS_ii(
	.param .u64 .ptr .align 1 _Z9mirroringPfS_ii_param_0,
	.param .u64 .ptr .align 1 _Z9mirroringPfS_ii_param_1,
	.param .u32 _Z9mirroringPfS_ii_param_2,
	.param .u32 _Z9mirroringPfS_ii_param_3
)
{
	.reg .pred 	%p<5>;
	.reg .b32 	%r<24>;
	.reg .b32 	%f<2>;
	.reg .b64 	%rd<11>;

	ld.param.u64 	%rd2, [_Z9mirroringPfS_ii_param_0];
	ld.param.u64 	%rd3, [_Z9mirroringPfS_ii_param_1];
	ld.param.u32 	%r7, [_Z9mirroringPfS_ii_param_2];
	ld.param.u32 	%r6, [_Z9mirroringPfS_ii_param_3];
	cvta.to.global.u64 	%rd1, %rd3;
	add.s32 	%r8, %r7, -1;
	shr.u32 	%r9, %r8, 31;
	add.s32 	%r10, %r8, %r9;
	shr.s32 	%r1, %r10, 1;
	and.b32  	%r11, %r10, -2;
	add.s32 	%r2, %r11, %r6;
	mov.u32 	%r12, %ctaid.x;
	shl.b32 	%r13, %r12, 8;
	mov.u32 	%r14, %tid.x;
	add.s32 	%r3, %r13, %r14;
	div.s32 	%r4, %r3, %r2;
	mul.lo.s32 	%r15, %r4, %r2;
	sub.s32 	%r5, %r3, %r15;
	mul.lo.s32 	%r16, %r2, %r2;
	setp.ge.s32 	%p1, %r3, %r16;
	@%p1 bra 	$L__BB2_4;
	sub.s32 	%r17, %r2, %r1;
	min.s32 	%r18, %r4, %r5;
	setp.ge.s32 	%p2, %r18, %r1;
	max.s32 	%r19, %r4, %r5;
	setp.lt.s32 	%p3, %r19, %r17;
	and.pred  	%p4, %p3, %p2;
	@%p4 bra 	$L__BB2_3;
	mul.wide.s32 	%rd9, %r3, 4;
	add.s64 	%rd10, %rd1, %rd9;
	mov.b32 	%r23, 0;
	st.global.u32 	[%rd10], %r23;
	bra.uni 	$L__BB2_4;
$L__BB2_3:
	sub.s32 	%r20, %r4, %r1;
	sub.s32 	%r21, %r5, %r1;
	mad.lo.s32 	%r22, %r20, %r6, %r21;
	cvta.to.global.u64 	%rd4, %rd2;
	mul.wide.s32 	%rd5, %r22, 4;
	add.s64 	%rd6, %rd4, %rd5;
	ld.global.f32 	%f1, [%rd6];
	mul.wide.s32 	%rd7, %r3, 4;
	add.s64 	%rd8, %rd1, %rd7;
	st.global.f32 	[%rd8], %f1;
$L__BB2_4:
	ret;

}
	// .globl	_Z10matrix_vecPfS_S_i
.visible .entry _Z10matrix_vecPfS_S_i(
	.param .u64 .ptr .align 1 _Z10matrix_vecPfS_S_i_param_0,
	.param .u64 .ptr .align 1 _Z10matrix_vecPfS_S_i_param_1,
	.param .u64 .ptr .align 1 _Z10matrix_vecPfS_S_i_param_2,
	.param .u32 _Z10matrix_vecPfS_S_i_param_3
)
{
	.reg .pred 	%p<24>;
	.reg .b32 	%r<52>;
	.reg .b32 	%f<252>;
	.reg .b64 	%rd<28>;

	ld.param.u64 	%rd8, [_Z10matrix_vecPfS_S_i_param_0];
	ld.param.u64 	%rd9, [_Z10matrix_vecPfS_S_i_param_1];
	ld.param.u64 	%rd7, [_Z10matrix_vecPfS_S_i_param_2];
	ld.param.u32 	%r18, [_Z10matrix_vecPfS_S_i_param_3];
	cvta.to.global.u64 	%rd1, %rd9;
	cvta.to.global.u64 	%rd2, %rd8;
	mov.u32 	%r19, %ctaid.x;
	mov.u32 	%r20, %ntid.x;
	mov.u32 	%r21, %tid.x;
	mad.lo.s32 	%r1, %r19, %r20, %r21;
	cvt.rn.f32.s32 	%f1, %r18;
	abs.f32 	%f2, %f1;
	setp.lt.f32 	%p1, %f2, 0f00800000;
	mul.f32 	%f40, %f2, 0f4B800000;
	selp.f32 	%f41, %f40, %f2, %p1;
	selp.f32 	%f42, 0fC1C00000, 0f00000000, %p1;
	mov.b32 	%r22, %f41;
	add.s32 	%r23, %r22, -1060439283;
	and.b32  	%r24, %r23, -8388608;
	sub.s32 	%r25, %r22, %r24;
	mov.b32 	%f43, %r25;
	cvt.rn.f32.s32 	%f44, %r24;
	fma.rn.f32 	%f45, %f44, 0f34000000, %f42;
	add.f32 	%f46, %f43, 0fBF800000;
	add.f32 	%f47, %f43, 0f3F800000;
	rcp.approx.ftz.f32 	%f48, %f47;
	add.f32 	%f49, %f46, %f46;
	mul.f32 	%f50, %f49, %f48;
	mul.f32 	%f51, %f50, %f50;
	sub.f32 	%f52, %f46, %f50;
	add.f32 	%f53, %f52, %f52;
	neg.f32 	%f54, %f50;
	fma.rn.f32 	%f55, %f54, %f46, %f53;
	mul.rn.f32 	%f56, %f48, %f55;
	fma.rn.f32 	%f57, %f51, 0f3A2C32E4, 0f3B52E7DB;
	fma.rn.f32 	%f58, %f57, %f51, 0f3C93BB73;
	fma.rn.f32 	%f59, %f58, %f51, 0f3DF6384F;
	mul.rn.f32 	%f60, %f59, %f51;
	fma.rn.f32 	%f61, %f50, 0f3FB8AA3B, %f45;
	sub.f32 	%f62, %f45, %f61;
	fma.rn.f32 	%f63, %f50, 0f3FB8AA3B, %f62;
	fma.rn.f32 	%f64, %f56, 0f3FB8AA3B, %f63;
	fma.rn.f32 	%f65, %f50, 0f32A55E34, %f64;
	mul.f32 	%f66, %f60, 0f40400000;
	fma.rn.f32 	%f67, %f66, %f56, %f65;
	fma.rn.f32 	%f68, %f60, %f50, %f67;
	add.rn.f32 	%f3, %f61, %f68;
	neg.f32 	%f69, %f61;
	add.rn.f32 	%f70, %f3, %f69;
	neg.f32 	%f71, %f70;
	add.rn.f32 	%f4, %f68, %f71;
	setp.eq.s32 	%p2, %r18, 1;
	mov.f32 	%f234, 0f3F800000;
	@%p2 bra 	$L__BB3_6;
	setp.num.f32 	%p3, %f2, %f2;
	@%p3 bra 	$L__BB3_3;
	mov.f32 	%f94, 0f40400000;
	add.rn.f32 	%f234, %f1, %f94;
	bra.uni 	$L__BB3_6;
$L__BB3_3:
	setp.neu.f32 	%p4, %f2, 0f7F800000;
	@%p4 bra 	$L__BB3_5;
	add.f32 	%f234, %f1, %f1;
	bra.uni 	$L__BB3_6;
$L__BB3_5:
	mov.f32 	%f72, 0f40400000;
	mul.rn.f32 	%f73, %f3, %f72;
	cvt.rni.f32.f32 	%f74, %f73;
	sub.f32 	%f75, %f73, %f74;
	neg.f32 	%f76, %f73;
	fma.rn.f32 	%f77, %f3, 0f40400000, %f76;
	fma.rn.f32 	%f78, %f4, 0f40400000, %f77;
	add.f32 	%f79, %f75, %f78;
	setp.gt.f32 	%p5, %f74, 0f00000000;
	selp.b32 	%r26, 0, -2097152000, %p5;
	setp.lt.f32 	%p6, %f73, 0f00000000;
	selp.f32 	%f80, 0f00000000, 0f7F800000, %p6;
	abs.f32 	%f81, %f73;
	setp.gt.f32 	%p7, %f81, 0f43180000;
	cvt.rzi.s32.f32 	%r27, %f74;
	shl.b32 	%r28, %r27, 23;
	sub.s32 	%r29, %r28, %r26;
	mov.b32 	%f82, %r29;
	add.s32 	%r30, %r26, 2130706432;
	mov.b32 	%f83, %r30;
	fma.rn.f32 	%f84, %f79, 0f391FCB8E, 0f3AAF85ED;
	fma.rn.f32 	%f85, %f84, %f79, 0f3C1D9856;
	fma.rn.f32 	%f86, %f85, %f79, 0f3D6357BB;
	fma.rn.f32 	%f87, %f86, %f79, 0f3E75FDEC;
	fma.rn.f32 	%f88, %f87, %f79, 0f3F317218;
	fma.rn.f32 	%f89, %f88, %f79, 0f3F800000;
	mul.f32 	%f90, %f89, %f83;
	mul.f32 	%f91, %f90, %f82;
	selp.f32 	%f92, %f80, %f91, %p7;
	setp.lt.s32 	%p8, %r18, 0;
	neg.f32 	%f93, %f92;
	selp.f32 	%f234, %f93, %f92, %p8;
$L__BB3_6:
	setp.eq.s32 	%p9, %r18, 1;
	div.s32 	%r31, %r1, %r18;
	cvt.rn.f32.s32 	%f96, %r31;
	mul.f32 	%f9, %f234, %f96;
	mov.f32 	%f97, 0f40000000;
	mul.rn.f32 	%f98, %f3, %f97;
	neg.f32 	%f99, %f98;
	fma.rn.f32 	%f100, %f3, 0f40000000, %f99;
	fma.rn.f32 	%f101, %f4, 0f40000000, %f100;
	cvt.rni.f32.f32 	%f102, %f98;
	sub.f32 	%f103, %f98, %f102;
	add.f32 	%f104, %f103, %f101;
	fma.rn.f32 	%f105, %f104, 0f391FCB8E, 0f3AAF85ED;
	fma.rn.f32 	%f106, %f105, %f104, 0f3C1D9856;
	fma.rn.f32 	%f107, %f106, %f104, 0f3D6357BB;
	fma.rn.f32 	%f108, %f107, %f104, 0f3E75FDEC;
	fma.rn.f32 	%f109, %f108, %f104, 0f3F317218;
	fma.rn.f32 	%f110, %f109, %f104, 0f3F800000;
	cvt.rzi.s32.f32 	%r32, %f102;
	setp.gt.f32 	%p10, %f102, 0f00000000;
	selp.b32 	%r33, 0, -2097152000, %p10;
	add.s32 	%r34, %r33, 2130706432;
	mov.b32 	%f111, %r34;
	mul.f32 	%f112, %f110, %f111;
	shl.b32 	%r35, %r32, 23;
	sub.s32 	%r36, %r35, %r33;
	mov.b32 	%f113, %r36;
	mul.f32 	%f114, %f112, %f113;
	abs.f32 	%f115, %f98;
	setp.gt.f32 	%p11, %f115, 0f43180000;
	setp.lt.f32 	%p12, %f98, 0f00000000;
	selp.f32 	%f116, 0f00000000, 0f7F800000, %p12;
	selp.f32 	%f10, %f116, %f114, %p11;
	mov.f32 	%f235, 0f3F800000;
	@%p9 bra 	$L__BB3_11;
	setp.num.f32 	%p13, %f2, %f2;
	@%p13 bra 	$L__BB3_9;
	mov.f32 	%f118, 0f40000000;
	add.rn.f32 	%f235, %f1, %f118;
	bra.uni 	$L__BB3_11;
$L__BB3_9:
	setp.neu.f32 	%p14, %f2, 0f7F800000;
	mov.f32 	%f235, %f10;
	@%p14 bra 	$L__BB3_11;
	add.f32 	%f117, %f1, %f1;
	mov.b32 	%r37, %f117;
	and.b32  	%r38, %r37, 2147483647;
	mov.b32 	%f235, %r38;
$L__BB3_11:
	rem.s32 	%r39, %r1, %r18;
	cvt.rn.f32.s32 	%f119, %r39;
	mul.f32 	%f14, %f235, %f119;
	mul.lo.s32 	%r2, %r18, %r18;
	setp.ge.s32 	%p15, %r1, %r2;
	@%p15 bra 	$L__BB3_24;
	cvt.rzi.s32.f32 	%r41, %f14;
	cvt.rzi.s32.f32 	%r42, %f9;
	add.s32 	%r3, %r41, %r42;
	max.u32 	%r4, %r2, 1;
	and.b32  	%r5, %r4, 13;
	setp.lt.u32 	%p16, %r2, 16;
	mov.f32 	%f251, 0f00000000;
	mov.b32 	%r50, 0;
	mov.f32 	%f250, %f251;
	@%p16 bra 	$L__BB3_15;
	and.b32  	%r50, %r4, 2147483632;
	neg.s32 	%r48, %r50;
	add.s64 	%rd3, %rd2, 32;
	add.s64 	%rd27, %rd1, 32;
	mov.f32 	%f251, 0f00000000;
	mov.u32 	%r47, %r3;
$L__BB3_14:
	.pragma "nounroll";
	mul.wide.s32 	%rd10, %r47, 4;
	add.s64 	%rd11, %rd3, %rd10;
	ld.global.f32 	%f123, [%rd11+-32];
	ld.global.f32 	%f124, [%rd27+-32];
	fma.rn.f32 	%f125, %f123, %f124, %f250;
	add.f32 	%f126, %f251, %f123;
	ld.global.f32 	%f127, [%rd11+-28];
	ld.global.f32 	%f128, [%rd27+-28];
	fma.rn.f32 	%f129, %f127, %f128, %f125;
	add.f32 	%f130, %f126, %f127;
	ld.global.f32 	%f131, [%rd11+-24];
	ld.global.f32 	%f132, [%rd27+-24];
	fma.rn.f32 	%f133, %f131, %f132, %f129;
	add.f32 	%f134, %f130, %f131;
	ld.global.f32 	%f135, [%rd11+-20];
	ld.global.f32 	%f136, [%rd27+-20];
	fma.rn.f32 	%f137, %f135, %f136, %f133;
	add.f32 	%f138, %f134, %f135;
	ld.global.f32 	%f139, [%rd11+-16];
	ld.global.f32 	%f140, [%rd27+-16];
	fma.rn.f32 	%f141, %f139, %f140, %f137;
	add.f32 	%f142, %f138, %f139;
	ld.global.f32 	%f143, [%rd11+-12];
	ld.global.f32 	%f144, [%rd27+-12];
	fma.rn.f32 	%f145, %f143, %f144, %f141;
	add.f32 	%f146, %f142, %f143;
	ld.global.f32 	%f147, [%rd11+-8];
	ld.global.f32 	%f148, [%rd27+-8];
	fma.rn.f32 	%f149, %f147, %f148, %f145;
	add.f32 	%f150, %f146, %f147;
	ld.global.f32 	%f151, [%rd11+-4];
	ld.global.f32 	%f152, [%rd27+-4];
	fma.rn.f32 	%f153, %f151, %f152, %f149;
	add.f32 	%f154, %f150, %f151;
	ld.global.f32 	%f155, [%rd11];
	ld.global.f32 	%f156, [%rd27];
	fma.rn.f32 	%f157, %f155, %f156, %f153;
	add.f32 	%f158, %f154, %f155;
	ld.global.f32 	%f159, [%rd11+4];
	ld.global.f32 	%f160, [%rd27+4];
	fma.rn.f32 	%f161, %f159, %f160, %f157;
	add.f32 	%f162, %f158, %f159;
	ld.global.f32 	%f163, [%rd11+8];
	ld.global.f32 	%f164, [%rd27+8];
	fma.rn.f32 	%f165, %f163, %f164, %f161;
	add.f32 	%f166, %f162, %f163;
	ld.global.f32 	%f167, [%rd11+12];
	ld.global.f32 	%f168, [%rd27+12];
	fma.rn.f32 	%f169, %f167, %f168, %f165;
	add.f32 	%f170, %f166, %f167;
	ld.global.f32 	%f171, [%rd11+16];
	ld.global.f32 	%f172, [%rd27+16];
	fma.rn.f32 	%f173, %f171, %f172, %f169;
	add.f32 	%f174, %f170, %f171;
	ld.global.f32 	%f175, [%rd11+20];
	ld.global.f32 	%f176, [%rd27+20];
	fma.rn.f32 	%f177, %f175, %f176, %f173;
	add.f32 	%f178, %f174, %f175;
	ld.global.f32 	%f179, [%rd11+24];
	ld.global.f32 	%f180, [%rd27+24];
	fma.rn.f32 	%f181, %f179, %f180, %f177;
	add.f32 	%f182, %f178, %f179;
	ld.global.f32 	%f183, [%rd11+28];
	ld.global.f32 	%f184, [%rd27+28];
	fma.rn.f32 	%f250, %f183, %f184, %f181;
	add.f32 	%f251, %f182, %f183;
	add.s32 	%r48, %r48, 16;
	add.s32 	%r47, %r47, 16;
	add.s64 	%rd27, %rd27, 64;
	setp.ne.s32 	%p17, %r48, 0;
	@%p17 bra 	$L__BB3_14;
$L__BB3_15:
	setp.eq.s32 	%p18, %r5, 0;
	@%p18 bra 	$L__BB3_23;
	and.b32  	%r13, %r4, 5;
	setp.lt.u32 	%p19, %r5, 8;
	@%p19 bra 	$L__BB3_18;
	add.s32 	%r43, %r3, %r50;
	mul.wide.s32 	%rd12, %r43, 4;
	add.s64 	%rd13, %rd2, %rd12;
	ld.global.f32 	%f186, [%rd13];
	mul.wide.u32 	%rd14, %r50, 4;
	add.s64 	%rd15, %rd1, %rd14;
	ld.global.f32 	%f187, [%rd15];
	fma.rn.f32 	%f188, %f186, %f187, %f250;
	add.f32 	%f189, %f251, %f186;
	ld.global.f32 	%f190, [%rd13+4];
	ld.global.f32 	%f191, [%rd15+4];
	fma.rn.f32 	%f192, %f190, %f191, %f188;
	add.f32 	%f193, %f189, %f190;
	ld.global.f32 	%f194, [%rd13+8];
	ld.global.f32 	%f195, [%rd15+8];
	fma.rn.f32 	%f196, %f194, %f195, %f192;
	add.f32 	%f197, %f193, %f194;
	ld.global.f32 	%f198, [%rd13+12];
	ld.global.f32 	%f199, [%rd15+12];
	fma.rn.f32 	%f200, %f198, %f199, %f196;
	add.f32 	%f201, %f197, %f198;
	ld.global.f32 	%f202, [%rd13+16];
	ld.global.f32 	%f203, [%rd15+16];
	fma.rn.f32 	%f204, %f202, %f203, %f200;
	add.f32 	%f205, %f201, %f202;
	ld.global.f32 	%f206, [%rd13+20];
	ld.global.f32 	%f207, [%rd15+20];
	fma.rn.f32 	%f208, %f206, %f207, %f204;
	add.f32 	%f209, %f205, %f206;
	ld.global.f32 	%f210, [%rd13+24];
	ld.global.f32 	%f211, [%rd15+24];
	fma.rn.f32 	%f212, %f210, %f211, %f208;
	add.f32 	%f213, %f209, %f210;
	ld.global.f32 	%f214, [%rd13+28];
	ld.global.f32 	%f215, [%rd15+28];
	fma.rn.f32 	%f250, %f214, %f215, %f212;
	add.f32 	%f251, %f213, %f214;
	add.s32 	%r50, %r50, 8;
$L__BB3_18:
	setp.eq.s32 	%p20, %r13, 0;
	@%p20 bra 	$L__BB3_23;
	setp.lt.u32 	%p21, %r13, 4;
	@%p21 bra 	$L__BB3_21;
	add.s32 	%r44, %r3, %r50;
	mul.wide.s32 	%rd16, %r44, 4;
	add.s64 	%rd17, %rd2, %rd16;
	ld.global.f32 	%f217, [%rd17];
	mul.wide.u32 	%rd18, %r50, 4;
	add.s64 	%rd19, %rd1, %rd18;
	ld.global.f32 	%f218, [%rd19];
	fma.rn.f32 	%f219, %f217, %f218, %f250;
	add.f32 	%f220, %f251, %f217;
	ld.global.f32 	%f221, [%rd17+4];
	ld.global.f32 	%f222, [%rd19+4];
	fma.rn.f32 	%f223, %f221, %f222, %f219;
	add.f32 	%f224, %f220, %f221;
	ld.global.f32 	%f225, [%rd17+8];
	ld.global.f32 	%f226, [%rd19+8];
	fma.rn.f32 	%f227, %f225, %f226, %f223;
	add.f32 	%f228, %f224, %f225;
	ld.global.f32 	%f229, [%rd17+12];
	ld.global.f32 	%f230, [%rd19+12];
	fma.rn.f32 	%f250, %f229, %f230, %f227;
	add.f32 	%f251, %f228, %f229;
	add.s32 	%r50, %r50, 4;
$L__BB3_21:
	and.b32  	%r45, %r4, 1;
	setp.eq.b32 	%p22, %r45, 1;
	not.pred 	%p23, %p22;
	@%p23 bra 	$L__BB3_23;
	add.s32 	%r46, %r3, %r50;
	mul.wide.s32 	%rd20, %r46, 4;
	add.s64 	%rd21, %rd2, %rd20;
	ld.global.f32 	%f231, [%rd21];
	mul.wide.u32 	%rd22, %r50, 4;
	add.s64 	%rd23, %rd1, %rd22;
	ld.global.f32 	%f232, [%rd23];
	fma.rn.f32 	%f250, %f231, %f232, %f250;
	add.f32 	%f251, %f251, %f231;
$L__BB3_23:
	div.rn.f32 	%f233, %f250, %f251;
	cvta.to.global.u64 	%rd24, %rd7;
	mul.wide.s32 	%rd25, %r1, 4;
	add.s64 	%rd26, %rd24, %rd25;
	st.global.f32 	[%rd26], %f233;
$L__BB3_24:
	ret;

}


// ===== COMPILED SASS (sm_100) =====

	.target	sm_100

	.elftype	@"ET_EXEC"


//--------------------- .note.nv.tkinfo           --------------------------
	.section	.note.nv.tkinfo,"",@"SHT_NOTE"
	.sectionflags	@"SHF_NOTE_NV_TKINFO"
	.tkinfo
        /*0018*/ 	.word	0x00000002
        /*0030*/ 	.string	""
        /*0030*/ 	.string	"ptxas"
        /*0030*/ 	.string	"Cuda compilation tools, release 13.0, V13.0.88"
        /*0030*/ 	.string	"Build cuda_13.0.r13.0/compiler.36424714_0"
        /*0030*/ 	.string	"-arch sm_100 -m 64 "



//--------------------- .note.nv.cuinfo           --------------------------
	.section	.note.nv.cuinfo,"",@"SHT_NOTE"
	.sectionflags	@"SHF_NOTE_NV_CUINFO"
        /*0018*/ 	.short	0x0002
        /*001a*/ 	.short	0x0064
        /*001c*/ 	.short	0x0082
	.zero		2


//--------------------- .nv.info                  --------------------------
	.section	.nv.info,"",@"SHT_CUDA_INFO"
	.align	4


	//----- nvinfo : EIATTR_REGCOUNT
	.align		4
        /*0000*/ 	.byte	0x04, 0x2f
        /*0002*/ 	.short	(.L_10 - .L_9)
	.align		4
.L_9:
        /*0004*/ 	.word	index@(_Z6d_fillPfS_S_iiS_if)
        /*0008*/ 	.word	0x00000020


	//----- nvinfo : EIATTR_FRAME_SIZE
	.align		4
.L_10:
        /*000c*/ 	.byte	0x04, 0x11
        /*000e*/ 	.short	(.L_12 - .L_11)
	.align		4
.L_11:
        /*0010*/ 	.word	index@($__internal_1_$__cuda_sm3x_div_rn_noftz_f32_slowpath)
        /*0014*/ 	.word	0x00000000


	//----- nvinfo : EIATTR_FRAME_SIZE
	.align		4
.L_12:
        /*0018*/ 	.byte	0x04, 0x11
        /*001a*/ 	.short	(.L_14 - .L_13)
	.align		4
.L_13:
        /*001c*/ 	.word	index@(_Z6d_fillPfS_S_iiS_if)
        /*0020*/ 	.word	0x00000000


	//----- nvinfo : EIATTR_REGCOUNT
	.align		4
.L_14:
        /*0024*/ 	.byte	0x04, 0x2f
        /*0026*/ 	.short	(.L_16 - .L_15)
	.align		4
.L_15:
        /*0028*/ 	.word	index@(_Z5patchPfS_iiiii)
        /*002c*/ 	.word	0x0000000c


	//----- nvinfo : EIATTR_FRAME_SIZE
	.align		4
.L_16:
        /*0030*/ 	.byte	0x04, 0x11
        /*0032*/ 	.short	(.L_18 - .L_17)
	.align		4
.L_17:
        /*0034*/ 	.word	index@(_Z5patchPfS_iiiii)
        /*0038*/ 	.word	0x00000000


	//----- nvinfo : EIATTR_REGCOUNT
	.align		4
.L_18:
        /*003c*/ 	.byte	0x04, 0x2f
        /*003e*/ 	.short	(.L_20 - .L_19)
	.align		4
.L_19:
        /*0040*/ 	.word	index@(_Z9mirroringPfS_ii)
        /*0044*/ 	.word	0x0000000e


	//----- nvinfo : EIATTR_FRAME_SIZE
	.align		4
.L_20:
        /*0048*/ 	.byte	0x04, 0x11
        /*004a*/ 	.short	(.L_22 - .L_21)
	.align		4
.L_21:
        /*004c*/ 	.word	index@(_Z9mirroringPfS_ii)
        /*0050*/ 	.word	0x00000000


	//----- nvinfo : EIATTR_REGCOUNT
	.align		4
.L_22:
        /*0054*/ 	.byte	0x04, 0x2f
        /*0056*/ 	.short	(.L_24 - .L_23)
	.align		4
.L_23:
        /*0058*/ 	.word	index@(_Z10matrix_vecPfS_S_i)
        /*005c*/ 	.word	0x00000020


	//----- nvinfo : EIATTR_FRAME_SIZE
	.align		4
.L_24:
        /*0060*/ 	.byte	0x04, 0x11
        /*0062*/ 	.short	(.L_26 - .L_25)
	.align		4
.L_25:
        /*0064*/ 	.word	index@($__internal_0_$__cuda_sm3x_div_rn_noftz_f32_slowpath)
        /*0068*/ 	.word	0x00000000


	//----- nvinfo : EIATTR_FRAME_SIZE
	.align		4
.L_26:
        /*006c*/ 	.byte	0x04, 0x11
        /*006e*/ 	.short	(.L_28 - .L_27)
	.align		4
.L_27:
        /*0070*/ 	.word	index@(_Z10matrix_vecPfS_S_i)
        /*0074*/ 	.word	0x00000000


	//----- nvinfo : EIATTR_MIN_STACK_SIZE
	.align		4
.L_28:
        /*0078*/ 	.byte	0x04, 0x12
        /*007a*/ 	.short	(.L_30 - .L_29)
	.align		4
.L_29:
        /*007c*/ 	.word	index@(_Z10matrix_vecPfS_S_i)
        /*0080*/ 	.word	0x00000000


	//----- nvinfo : EIATTR_MIN_STACK_SIZE
	.align		4
.L_30:
        /*0084*/ 	.byte	0x04, 0x12
        /*0086*/ 	.short	(.L_32 - .L_31)
	.align		4
.L_31:
        /*0088*/ 	.word	index@(_Z9mirroringPfS_ii)
        /*008c*/ 	.word	0x00000000


	//----- nvinfo : EIATTR_MIN_STACK_SIZE
	.align		4
.L_32:
        /*0090*/ 	.byte	0x04, 0x12
        /*0092*/ 	.short	(.L_34 - .L_33)
	.align		4
.L_33:
        /*0094*/ 	.word	index@(_Z5patchPfS_iiiii)
        /*0098*/ 	.word	0x00000000


	//----- nvinfo : EIATTR_MIN_STACK_SIZE
	.align		4
.L_34:
        /*009c*/ 	.byte	0x04, 0x12
        /*009e*/ 	.short	(.L_36 - .L_35)
	.align		4
.L_35:
        /*00a0*/ 	.word	index@(_Z6d_fillPfS_S_iiS_if)
        /*00a4*/ 	.word	0x00000000
.L_36:


//--------------------- .nv.compat                --------------------------
	.section	.nv.compat,"",@"SHT_CUDA_COMPAT_INFO"
	.align	4
        /*0000*/ 	.byte	0x02, 0x09, 0x00, 0x00, 0x02, 0x02, 0x01, 0x00, 0x02, 0x05, 0x05, 0x00, 0x03, 0x07, 0x01, 0x01
        /*0010*/ 	.byte	0x02, 0x03, 0x00, 0x00, 0x02, 0x06, 0x01, 0x00, 0x04, 0x0b, 0x08, 0x00, 0x01, 0x00, 0x00, 0x00
        /*0020*/ 	.byte	0x00, 0x00, 0x00, 0x00


//--------------------- .nv.info._Z10matrix_vecPfS_S_i --------------------------
	.section	.nv.info._Z10matrix_vecPfS_S_i,"",@"SHT_CUDA_INFO"
	.sectionflags	@""
	.align	4


	//----- nvinfo : EIATTR_CUDA_API_VERSION
	.align		4
        /*0000*/ 	.byte	0x04, 0x37
        /*0002*/ 	.short	(.L_38 - .L_37)
.L_37:
        /*0004*/ 	.word	0x00000082


	//----- nvinfo : EIATTR_KPARAM_INFO
	.align		4
.L_38:
        /*0008*/ 	.byte	0x04, 0x17
        /*000a*/ 	.short	(.L_40 - .L_39)
.L_39:
        /*000c*/ 	.word	0x00000000
        /*0010*/ 	.short	0x0003
        /*0012*/ 	.short	0x0018
        /*0014*/ 	.byte	0x00, 0xf0, 0x11, 0x00


	//----- nvinfo : EIATTR_KPARAM_INFO
	.align		4
.L_40:
        /*0018*/ 	.byte	0x04, 0x17
        /*001a*/ 	.short	(.L_42 - .L_41)
.L_41:
        /*001c*/ 	.word	0x00000000
        /*0020*/ 	.short	0x0002
        /*0022*/ 	.short	0x0010
        /*0024*/ 	.byte	0x00, 0xf5, 0x21, 0x00


	//----- nvinfo : EIATTR_KPARAM_INFO
	.align		4
.L_42:
        /*0028*/ 	.byte	0x04, 0x17
        /*002a*/ 	.short	(.L_44 - .L_43)
.L_43:
        /*002c*/ 	.word	0x00000000
        /*0030*/ 	.short	0x0001
        /*0032*/ 	.short	0x0008
        /*0034*/ 	.byte	0x00, 0xf5, 0x21, 0x00


	//----- nvinfo : EIATTR_KPARAM_INFO
	.align		4
.L_44:
        /*0038*/ 	.byte	0x04, 0x17
        /*003a*/ 	.short	(.L_46 - .L_45)
.L_45:
        /*003c*/ 	.word	0x00000000
        /*0040*/ 	.short	0x0000
        /*0042*/ 	.short	0x0000
        /*0044*/ 	.byte	0x00, 0xf5, 0x21, 0x00


	//----- nvinfo : EIATTR_SPARSE_MMA_MASK
	.align		4
.L_46:
        /*0048*/ 	.byte	0x03, 0x50
        /*004a*/ 	.short	0x0000


	//----- nvinfo : EIATTR_MAXREG_COUNT
	.align		4
        /*004c*/ 	.byte	0x03, 0x1b
        /*004e*/ 	.short	0x00ff


	//----- nvinfo : EIATTR_MERCURY_ISA_VERSION
	.align		4
        /*0050*/ 	.byte	0x03, 0x5f
        /*0052*/ 	.short	0x0101


	//----- nvinfo : EIATTR_VRC_CTA_INIT_COUNT
	.align		4
        /*0054*/ 	.byte	0x02, 0x4a
	.zero		1
	.zero		1


	//----- nvinfo : EIATTR_EXIT_INSTR_OFFSETS
	.align		4
        /*0058*/ 	.byte	0x04, 0x1c
        /*005a*/ 	.short	(.L_48 - .L_47)


	//   ....[0]....
.L_47:
        /*005c*/ 	.word	0x000008f0


	//   ....[1]....
        /*0060*/ 	.word	0x00001520


	//----- nvinfo : EIATTR_CRS_STACK_SIZE
	.align		4
.L_48:
        /*0064*/ 	.byte	0x04, 0x1e
        /*0066*/ 	.short	(.L_50 - .L_49)
.L_49:
        /*0068*/ 	.word	0x00000000


	//----- nvinfo : EIATTR_CBANK_PARAM_SIZE
	.align		4
.L_50:
        /*006c*/ 	.byte	0x03, 0x19
        /*006e*/ 	.short	0x001c


	//----- nvinfo : EIATTR_PARAM_CBANK
	.align		4
        /*0070*/ 	.byte	0x04, 0x0a
        /*0072*/ 	.short	(.L_52 - .L_51)
	.align		4
.L_51:
        /*0074*/ 	.word	index@(.nv.constant0._Z10matrix_vecPfS_S_i)
        /*0078*/ 	.short	0x0380
        /*007a*/ 	.short	0x001c


	//----- nvinfo : EIATTR_SW_WAR
	.align		4
.L_52:
        /*007c*/ 	.byte	0x04, 0x36
        /*007e*/ 	.short	(.L_54 - .L_53)
.L_53:
        /*0080*/ 	.word	0x00000008
.L_54:


//--------------------- .nv.info._Z9mirroringPfS_ii --------------------------
	.section	.nv.info._Z9mirroringPfS_ii,"",@"SHT_CUDA_INFO"
	.sectionflags	@""
	.align	4


	//----- nvinfo : EIATTR_CUDA_API_VERSION
	.align		4
        /*0000*/ 	.byte	0x04, 0x37
        /*0002*/ 	.short	(.L_56 - .L_55)
.L_55:
        /*0004*/ 	.word	0x00000082


	//----- nvinfo : EIATTR_KPARAM_INFO
	.align		4
.L_56:
        /*0008*/ 	.byte	0x04, 0x17
        /*000a*/ 	.short	(.L_58 - .L_57)
.L_57:
        /*000c*/ 	.word	0x00000000
        /*0010*/ 	.short	0x0003
        /*0012*/ 	.short	0x0014
        /*0014*/ 	.byte	0x00, 0xf0, 0x11, 0x00


	//----- nvinfo : EIATTR_KPARAM_INFO
	.align		4
.L_58:
        /*0018*/ 	.byte	0x04, 0x17
        /*001a*/ 	.short	(.L_60 - .L_59)
.L_59:
        /*001c*/ 	.word	0x00000000
        /*0020*/ 	.short	0x0002
        /*0022*/ 	.short	0x0010
        /*0024*/ 	.byte	0x00, 0xf0, 0x11, 0x00


	//----- nvinfo : EIATTR_KPARAM_INFO
	.align		4
.L_60:
        /*0028*/ 	.byte	0x04, 0x17
        /*002a*/ 	.short	(.L_62 - .L_61)
.L_61:
        /*002c*/ 	.word	0x00000000
        /*0030*/ 	.short	0x0001
        /*0032*/ 	.short	0x0008
        /*0034*/ 	.byte	0x00, 0xf5, 0x21, 0x00


	//----- nvinfo : EIATTR_KPARAM_INFO
	.align		4
.L_62:
        /*0038*/ 	.byte	0x04, 0x17
        /*003a*/ 	.short	(.L_64 - .L_63)
.L_63:
        /*003c*/ 	.word	0x00000000
        /*0040*/ 	.short	0x0000
        /*0042*/ 	.short	0x0000
        /*0044*/ 	.byte	0x00, 0xf5, 0x21, 0x00


	//----- nvinfo : EIATTR_SPARSE_MMA_MASK
	.align		4
.L_64:
        /*0048*/ 	.byte	0x03, 0x50
        /*004a*/ 	.short	0x0000


	//----- nvinfo : EIATTR_MAXREG_COUNT
	.align		4
        /*004c*/ 	.byte	0x03, 0x1b
        /*004e*/ 	.short	0x00ff


	//----- nvinfo : EIATTR_MERCURY_ISA_VERSION
	.align		4
        /*0050*/ 	.byte	0x03, 0x5f
        /*0052*/ 	.short	0x0101


	//----- nvinfo : EIATTR_VRC_CTA_INIT_COUNT
	.align		4
        /*0054*/ 	.byte	0x02, 0x4a
	.zero		1
	.zero		1


	//----- nvinfo : EIATTR_EXIT_INSTR_OFFSETS
	.align		4
        /*0058*/ 	.byte	0x04, 0x1c
        /*005a*/ 	.short	(.L_66 - .L_65)


	//   ....[0]....
.L_65:
        /*005c*/ 	.word	0x00000230


	//   ....[1]....
        /*0060*/ 	.word	0x00000300


	//   ....[2]....
        /*0064*/ 	.word	0x000003a0


	//----- nvinfo : EIATTR_CBANK_PARAM_SIZE
	.align		4
.L_66:
        /*0068*/ 	.byte	0x03, 0x19
        /*006a*/ 	.short	0x0018


	//----- nvinfo : EIATTR_PARAM_CBANK
	.align		4
        /*006c*/ 	.byte	0x04, 0x0a
        /*006e*/ 	.short	(.L_68 - .L_67)
	.align		4
.L_67:
        /*0070*/ 	.word	index@(.nv.constant0._Z9mirroringPfS_ii)
        /*0074*/ 	.short	0x0380
        /*0076*/ 	.short	0x0018


	//----- nvinfo : EIATTR_SW_WAR
	.align		4
.L_68:
        /*0078*/ 	.byte	0x04, 0x36
        /*007a*/ 	.short	(.L_70 - .L_69)
.L_69:
        /*007c*/ 	.word	0x00000008
.L_70:


//--------------------- .nv.info._Z5patchPfS_iiiii --------------------------
	.section	.nv.info._Z5patchPfS_iiiii,"",@"SHT_CUDA_INFO"
	.sectionflags	@""
	.align	4


	//----- nvinfo : EIATTR_CUDA_API_VERSION
	.align		4
        /*0000*/ 	.byte	0x04, 0x37
        /*0002*/ 	.short	(.L_72 - .L_71)
.L_71:
        /*0004*/ 	.word	0x00000082


	//----- nvinfo : EIATTR_KPARAM_INFO
	.align		4
.L_72:
        /*0008*/ 	.byte	0x04, 0x17
        /*000a*/ 	.short	(.L_74 - .L_73)
.L_73:
        /*000c*/ 	.word	0x00000000
        /*0010*/ 	.short	0x0006
        /*0012*/ 	.short	0x0020
        /*0014*/ 	.byte	0x00, 0xf0, 0x11, 0x00


	//----- nvinfo : EIATTR_KPARAM_INFO
	.align		4
.L_74:
        /*0018*/ 	.byte	0x04, 0x17
        /*001a*/ 	.short	(.L_76 - .L_75)
.L_75:
        /*001c*/ 	.word	0x00000000
        /*0020*/ 	.short	0x0005
        /*0022*/ 	.short	0x001c
        /*0024*/ 	.byte	0x00, 0xf0, 0x11, 0x00


	//----- nvinfo : EIATTR_KPARAM_INFO
	.align		4
.L_76:
        /*0028*/ 	.byte	0x04, 0x17
        /*002a*/ 	.short	(.L_78 - .L_77)
.L_77:
        /*002c*/ 	.word	0x00000000
        /*0030*/ 	.short	0x0004
        /*0032*/ 	.short	0x0018
        /*0034*/ 	.byte	0x00, 0xf0, 0x11, 0x00


	//----- nvinfo : EIATTR_KPARAM_INFO
	.align		4
.L_78:
        /*0038*/ 	.byte	0x04, 0x17
        /*003a*/ 	.short	(.L_80 - .L_79)
.L_79:
        /*003c*/ 	.word	0x00000000
        /*0040*/ 	.short	0x0003
        /*0042*/ 	.short	0x0014
        /*0044*/ 	.byte	0x00, 0xf0, 0x11, 0x00


	//----- nvinfo : EIATTR_KPARAM_INFO
	.align		4
.L_80:
        /*0048*/ 	.byte	0x04, 0x17
        /*004a*/ 	.short	(.L_82 - .L_81)
.L_81:
        /*004c*/ 	.word	0x00000000
        /*0050*/ 	.short	0x0002
        /*0052*/ 	.short	0x0010
        /*0054*/ 	.byte	0x00, 0xf0, 0x11, 0x00


	//----- nvinfo : EIATTR_KPARAM_INFO
	.align		4
.L_82:
        /*0058*/ 	.byte	0x04, 0x17
        /*005a*/ 	.short	(.L_84 - .L_83)
.L_83:
        /*005c*/ 	.word	0x00000000
        /*0060*/ 	.short	0x0001
        /*0062*/ 	.short	0x0008
        /*0064*/ 	.byte	0x00, 0xf5, 0x21, 0x00


	//----- nvinfo : EIATTR_KPARAM_INFO
	.align		4
.L_84:
        /*0068*/ 	.byte	0x04, 0x17
        /*006a*/ 	.short	(.L_86 - .L_85)
.L_85:
        /*006c*/ 	.word	0x00000000
        /*0070*/ 	.short	0x0000
        /*0072*/ 	.short	0x0000
        /*0074*/ 	.byte	0x00, 0xf5, 0x21, 0x00


	//----- nvinfo : EIATTR_SPARSE_MMA_MASK
	.align		4
.L_86:
        /*0078*/ 	.byte	0x03, 0x50
        /*007a*/ 	.short	0x0000


	//----- nvinfo : EIATTR_MAXREG_COUNT
	.align		4
        /*007c*/ 	.byte	0x03, 0x1b
        /*007e*/ 	.short	0x00ff


	//----- nvinfo : EIATTR_MERCURY_ISA_VERSION
	.align		4
        /*0080*/ 	.byte	0x03, 0x5f
        /*0082*/ 	.short	0x0101


	//----- nvinfo : EIATTR_VRC_CTA_INIT_COUNT
	.align		4
        /*0084*/ 	.byte	0x02, 0x4a
	.zero		1
	.zero		1


	//----- nvinfo : EIATTR_EXIT_INSTR_OFFSETS
	.align		4
        /*0088*/ 	.byte	0x04, 0x1c
        /*008a*/ 	.short	(.L_88 - .L_87)


	//   ....[0]....
.L_87:
        /*008c*/ 	.word	0x00000220


	//   ....[1]....
        /*0090*/ 	.word	0x000002c0


	//   ....[2]....
        /*0094*/ 	.word	0x000003d0


	//----- nvinfo : EIATTR_CBANK_PARAM_SIZE
	.align		4
.L_88:
        /*0098*/ 	.byte	0x03, 0x19
        /*009a*/ 	.short	0x0024


	//----- nvinfo : EIATTR_PARAM_CBANK
	.align		4
        /*009c*/ 	.byte	0x04, 0x0a
        /*009e*/ 	.short	(.L_90 - .L_89)
	.align		4
.L_89:
        /*00a0*/ 	.word	index@(.nv.constant0._Z5patchPfS_iiiii)
        /*00a4*/ 	.short	0x0380
        /*00a6*/ 	.short	0x0024


	//----- nvinfo : EIATTR_SW_WAR
	.align		4
.L_90:
        /*00a8*/ 	.byte	0x04, 0x36
        /*00aa*/ 	.short	(.L_92 - .L_91)
.L_91:
        /*00ac*/ 	.word	0x00000008
.L_92:


//--------------------- .nv.info._Z6d_fillPfS_S_iiS_if --------------------------
	.section	.nv.info._Z6d_fillPfS_S_iiS_if,"",@"SHT_CUDA_INFO"
	.sectionflags	@""
	.align	4


	//----- nvinfo : EIATTR_CUDA_API_VERSION
	.align		4
        /*0000*/ 	.byte	0x04, 0x37
        /*0002*/ 	.short	(.L_94 - .L_93)
.L_93:
        /*0004*/ 	.word	0x00000082


	//----- nvinfo : EIATTR_KPARAM_INFO
	.align		4
.L_94:
        /*0008*/ 	.byte	0x04, 0x17
        /*000a*/ 	.short	(.L_96 - .L_95)
.L_95:
        /*000c*/ 	.word	0x00000000
        /*0010*/ 	.short	0x0007
        /*0012*/ 	.short	0x002c
        /*0014*/ 	.byte	0x00, 0xf0, 0x11, 0x00


	//----- nvinfo : EIATTR_KPARAM_INFO
	.align		4
.L_96:
        /*0018*/ 	.byte	0x04, 0x17
        /*001a*/ 	.short	(.L_98 - .L_97)
.L_97:
        /*001c*/ 	.word	0x00000000
        /*0020*/ 	.short	0x0006
        /*0022*/ 	.short	0x0028
        /*0024*/ 	.byte	0x00, 0xf0, 0x11, 0x00


	//----- nvinfo : EIATTR_KPARAM_INFO
	.align		4
.L_98:
        /*0028*/ 	.byte	0x04, 0x17
        /*002a*/ 	.short	(.L_100 - .L_99)
.L_99:
        /*002c*/ 	.word	0x00000000
        /*0030*/ 	.short	0x0005
        /*0032*/ 	.short	0x0020
        /*0034*/ 	.byte	0x00, 0xf5, 0x21, 0x00


	//----- nvinfo : EIATTR_KPARAM_INFO
	.align		4
.L_100:
        /*0038*/ 	.byte	0x04, 0x17
        /*003a*/ 	.short	(.L_102 - .L_101)
.L_101:
        /*003c*/ 	.word	0x00000000
        /*0040*/ 	.short	0x0004
        /*0042*/ 	.short	0x001c
        /*0044*/ 	.byte	0x00, 0xf0, 0x11, 0x00


	//----- nvinfo : EIATTR_KPARAM_INFO
	.align		4
.L_102:
        /*0048*/ 	.byte	0x04, 0x17
        /*004a*/ 	.short	(.L_104 - .L_103)
.L_103:
        /*004c*/ 	.word	0x00000000
        /*0050*/ 	.short	0x0003
        /*0052*/ 	.short	0x0018
        /*0054*/ 	.byte	0x00, 0xf0, 0x11, 0x00


	//----- nvinfo : EIATTR_KPARAM_INFO
	.align		4
.L_104:
        /*0058*/ 	.byte	0x04, 0x17
        /*005a*/ 	.short	(.L_106 - .L_105)
.L_105:
        /*005c*/ 	.word	0x00000000
        /*0060*/ 	.short	0x0002
        /*0062*/ 	.short	0x0010
        /*0064*/ 	.byte	0x00, 0xf5, 0x21, 0x00


	//----- nvinfo : EIATTR_KPARAM_INFO
	.align		4
.L_106:
        /*0068*/ 	.byte	0x04, 0x17
        /*006a*/ 	.short	(.L_108 - .L_107)
.L_107:
        /*006c*/ 	.word	0x00000000
        /*0070*/ 	.short	0x0001
        /*0072*/ 	.short	0x0008
        /*0074*/ 	.byte	0x00, 0xf5, 0x21, 0x00


	//----- nvinfo : EIATTR_KPARAM_INFO
	.align		4
.L_108:
        /*0078*/ 	.byte	0x04, 0x17
        /*007a*/ 	.short	(.L_110 - .L_109)
.L_109:
        /*007c*/ 	.word	0x00000000
        /*0080*/ 	.short	0x0000
        /*0082*/ 	.short	0x0000
        /*0084*/ 	.byte	0x00, 0xf5, 0x21, 0x00


	//----- nvinfo : EIATTR_SPARSE_MMA_MASK
	.align		4
.L_110:
        /*0088*/ 	.byte	0x03, 0x50
        /*008a*/ 	.short	0x0000


	//----- nvinfo : EIATTR_MAXREG_COUNT
	.align		4
        /*008c*/ 	.byte	0x03, 0x1b
        /*008e*/ 	.short	0x00ff


	//----- nvinfo : EIATTR_NUM_BARRIERS
	.align		4
        /*0090*/ 	.byte	0x02, 0x4c
        /*0092*/ 	.byte	0x01
	.zero		1


	//----- nvinfo : EIATTR_MERCURY_ISA_VERSION
	.align		4
        /*0094*/ 	.byte	0x03, 0x5f
        /*0096*/ 	.short	0x0101


	//----- nvinfo : EIATTR_VRC_CTA_INIT_COUNT
	.align		4
        /*0098*/ 	.byte	0x02, 0x4a
	.zero		1
	.zero		1


	//----- nvinfo : EIATTR_EXIT_INSTR_OFFSETS
	.align		4
        /*009c*/ 	.byte	0x04, 0x1c
        /*009e*/ 	.short	(.L_112 - .L_111)


	//   ....[0]....
.L_111:
        /*00a0*/ 	.word	0x00001ca0


	//   ....[1]....
        /*00a4*/ 	.word	0x000028e0


	//----- nvinfo : EIATTR_CRS_STACK_SIZE
	.align		4
.L_112:
        /*00a8*/ 	.byte	0x04, 0x1e
        /*00aa*/ 	.short	(.L_114 - .L_113)
.L_113:
        /*00ac*/ 	.word	0x00000000


	//----- nvinfo : EIATTR_CBANK_PARAM_SIZE
	.align		4
.L_114:
        /*00b0*/ 	.byte	0x03, 0x19
        /*00b2*/ 	.short	0x0030


	//----- nvinfo : EIATTR_PARAM_CBANK
	.align		4
        /*00b4*/ 	.byte	0x04, 0x0a
        /*00b6*/ 	.short	(.L_116 - .L_115)
	.align		4
.L_115:
        /*00b8*/ 	.word	index@(.nv.constant0._Z6d_fillPfS_S_iiS_if)
        /*00bc*/ 	.short	0x0380
        /*00be*/ 	.short	0x0030


	//----- nvinfo : EIATTR_SW_WAR
	.align		4
.L_116:
        /*00c0*/ 	.byte	0x04, 0x36
        /*00c2*/ 	.short	(.L_118 - .L_117)
.L_117:
        /*00c4*/ 	.word	0x00000008
.L_118:


//--------------------- .nv.callgraph             --------------------------
	.section	.nv.callgraph,"",@"SHT_CUDA_CALLGRAPH"
	.align	4
	.sectionentsize	8
	.align		4
        /*0000*/ 	.word	0x00000000
	.align		4
        /*0004*/ 	.word	0xffffffff
	.align		4
        /*0008*/ 	.word	0x00000000
	.align		4
        /*000c*/ 	.word	0xfffffffe
	.align		4
        /*0010*/ 	.word	0x00000000
	.align		4
        /*0014*/ 	.word	0xfffffffd
	.align		4
        /*0018*/ 	.word	0x00000000
	.align		4
        /*001c*/ 	.word	0xfffffffc


//--------------------- .nv.constant4             --------------------------
	.section	.nv.constant4,"a",@progbits
	.align	8
	.align		8
.nv.constant4:
        /*0000*/ 	.dword	precalc_xorwow_matrix
	.align		8
        /*0008*/ 	.dword	precalc_xorwow_offset_matrix
	.align		8
        /*0010*/ 	.dword	mrg32k3aM1
	.align		8
        /*0018*/ 	.dword	mrg32k3aM2
	.align		8
        /*0020*/ 	.dword	mrg32k3aM1SubSeq
	.align		8
        /*0028*/ 	.dword	mrg32k3aM2SubSeq
	.align		8
        /*0030*/ 	.dword	mrg32k3aM1Seq
	.align		8
        /*0038*/ 	.dword	mrg32k3aM2Seq


//--------------------- .nv.constant3             --------------------------
	.section	.nv.constant3,"a",@progbits
	.align	8
.nv.constant3:
	.type		__cr_lgamma_table,@object
	.size		__cr_lgamma_table,(.L_8 - __cr_lgamma_table)
__cr_lgamma_table:
        /*0000*/ 	.byte	0x00, 0x00, 0x00, 0x00, 0x00, 0x00, 0x00, 0x00, 0x00, 0x00, 0x00, 0x00, 0x00, 0x00, 0x00, 0x00
        /*0010*/ 	.byte	0xef, 0x39, 0xfa, 0xfe, 0x42, 0x2e, 0xe6, 0x3f, 0x02, 0x20, 0x2a, 0xfa, 0x0b, 0xab, 0xfc, 0x3f
        /*0020*/ 	.byte	0xf9, 0x2c, 0x92, 0x7c, 0xa7, 0x6c, 0x09, 0x40, 0xc9, 0x79, 0x44, 0x3c, 0x64, 0x26, 0x13, 0x40
        /*0030*/ 	.byte	0xca, 0x01, 0xcf, 0x3a, 0x27, 0x51, 0x1a, 0x40, 0x30, 0xcc, 0x2d, 0xf3, 0xe1, 0x0c, 0x21, 0x40
        /*0040*/ 	.byte	0x0d, 0xb7, 0xfc, 0x82, 0x8e, 0x35, 0x25, 0x40
.L_8:


//--------------------- .text._Z10matrix_vecPfS_S_i --------------------------
	.section	.text._Z10matrix_vecPfS_S_i,"ax",@progbits
	.align	128
        .global         _Z10matrix_vecPfS_S_i
        .type           _Z10matrix_vecPfS_S_i,@function
        .size           _Z10matrix_vecPfS_S_i,(.L_x_58 - _Z10matrix_vecPfS_S_i)
        .other          _Z10matrix_vecPfS_S_i,@"STO_CUDA_ENTRY STV_DEFAULT"
_Z10matrix_vecPfS_S_i:
.text._Z10matrix_vecPfS_S_i:
[----:B------:R-:W-:Y:S08]  /*0000*/  LDC R1, c[0x0][0x37c] ;  /* 0x0000df00ff017b82 */ /* 0x000ff00000000800 */
[----:B------:R-:W0:Y:S01]  /*0010*/  LDC R3, c[0x0][0x398] ;  /* 0x0000e600ff037b82 */ /* 0x000e220000000800 */
[----:B------:R-:W-:-:S07]  /*0020*/  HFMA2 R11, -RZ, RZ, 0.771484375, 0.21533203125 ;  /* 0x3a2c32e4ff0b7431 */ /* 0x000fce00000001ff */
[----:B------:R-:W1:Y:S01]  /*0030*/  S2UR UR4, SR_CTAID.X ;  /* 0x00000000000479c3 */ /* 0x000e620000002500 */
[----:B0-----:R-:W-:-:S04]  /*0040*/  I2FP.F32.S32 R0, R3 ;  /* 0x0000000300007245 */ /* 0x001fc80000201400 */
[C---:B------:R-:W-:Y:S01]  /*0050*/  FSETP.GEU.AND P0, PT, |R0|.reuse, 1.175494350822287508e-38, PT ;  /* 0x008000000000780b */ /* 0x040fe20003f0e200 */
[----:B------:R-:W-:-:S05]  /*0060*/  FMUL R5, |R0|, 16777216 ;  /* 0x4b80000000057820 */ /* 0x000fca0000400200 */
[----:B------:R-:W-:-:S04]  /*0070*/  FSEL R5, R5, |R0|, !P0 ;  /* 0x4000000005057208 */ /* 0x000fc80004000000 */
[----:B------:R-:W-:-:S04]  /*0080*/  IADD3 R2, PT, PT, R5, -0x3f3504f3, RZ ;  /* 0xc0cafb0d05027810 */ /* 0x000fc80007ffe0ff */
[----:B------:R-:W-:Y:S02]  /*0090*/  LOP3.LUT R4, R2, 0xff800000, RZ, 0xc0, !PT ;  /* 0xff80000002047812 */ /* 0x000fe400078ec0ff */
[----:B------:R-:W-:Y:S02]  /*00a0*/  FSEL R2, RZ, -24, P0 ;  /* 0xc1c00000ff027808 */ /* 0x000fe40000000000 */
[----:B------:R-:W-:Y:S02]  /*00b0*/  IADD3 R5, PT, PT, R5, -R4, RZ ;  /* 0x8000000405057210 */ /* 0x000fe40007ffe0ff */
[----:B------:R-:W-:-:S03]  /*00c0*/  ISETP.NE.AND P0, PT, R3, 0x1, PT ;  /* 0x000000010300780c */ /* 0x000fc60003f05270 */
[C---:B------:R-:W-:Y:S01]  /*00d0*/  FADD R7, R5.reuse, 1 ;  /* 0x3f80000005077421 */ /* 0x040fe20000000000 */
[----:B------:R-:W-:Y:S01]  /*00e0*/  FADD R6, R5, -1 ;  /* 0xbf80000005067421 */ /* 0x000fe20000000000 */
[----:B------:R-:W-:-:S03]  /*00f0*/  I2FP.F32.S32 R5, R4 ;  /* 0x0000000400057245 */ /* 0x000fc60000201400 */
[----:B------:R-:W-:Y:S01]  /*0100*/  FADD R8, R6, R6 ;  /* 0x0000000606087221 */ /* 0x000fe20000000000 */
[----:B------:R-:W0:Y:S01]  /*0110*/  MUFU.RCP R7, R7 ;  /* 0x0000000700077308 */ /* 0x000e220000001000 */
[----:B------:R-:W-:Y:S02]  /*0120*/  FFMA R2, R5, 1.1920928955078125e-07, R2 ;  /* 0x3400000005027823 */ /* 0x000fe40000000002 */
[----:B0-----:R-:W-:-:S04]  /*0130*/  FMUL R9, R7, R8 ;  /* 0x0000000807097220 */ /* 0x001fc80000400000 */
[----:B------:R-:W-:Y:S01]  /*0140*/  FADD R8, R6, -R9 ;  /* 0x8000000906087221 */ /* 0x000fe20000000000 */
[C---:B------:R-:W-:Y:S01]  /*0150*/  FMUL R4, R9.reuse, R9 ;  /* 0x0000000909047220 */ /* 0x040fe20000400000 */
[C---:B------:R-:W-:Y:S02]  /*0160*/  FFMA R13, R9.reuse, 1.4426950216293334961, R2 ;  /* 0x3fb8aa3b090d7823 */ /* 0x040fe40000000002 */
[----:B------:R-:W-:Y:S01]  /*0170*/  FADD R5, R8, R8 ;  /* 0x0000000808057221 */ /* 0x000fe20000000000 */
[----:B------:R-:W-:Y:S01]  /*0180*/  FFMA R11, R4, R11, 0.0032181653659790754318 ;  /* 0x3b52e7db040b7423 */ /* 0x000fe2000000000b */
[----:B------:R-:W1:Y:S01]  /*0190*/  S2R R8, SR_TID.X ;  /* 0x0000000000087919 */ /* 0x000e620000002100 */
[----:B------:R-:W-:Y:S01]  /*01a0*/  FADD R2, R2, -R13 ;  /* 0x8000000d02027221 */ /* 0x000fe20000000000 */
[----:B------:R-:W-:Y:S01]  /*01b0*/  FFMA R6, R6, -R9, R5 ;  /* 0x8000000906067223 */ /* 0x000fe20000000005 */
[C---:B------:R-:W-:Y:S02]  /*01c0*/  FFMA R11, R4.reuse, R11, 0.018033718690276145935 ;  /* 0x3c93bb73040b7423 */ /* 0x040fe4000000000b */
[----:B------:R-:W-:Y:S01]  /*01d0*/  FFMA R5, R9, 1.4426950216293334961, R2 ;  /* 0x3fb8aa3b09057823 */ /* 0x000fe20000000002 */
[----:B------:R-:W-:Y:S01]  /*01e0*/  FMUL R6, R7, R6 ;  /* 0x0000000607067220 */ /* 0x000fe20000400000 */
[----:B------:R-:W-:Y:S01]  /*01f0*/  FFMA R11, R4, R11, 0.12022458761930465698 ;  /* 0x3df6384f040b7423 */ /* 0x000fe2000000000b */
[----:B------:R-:W1:Y:S02]  /*0200*/  LDC R7, c[0x0][0x360] ;  /* 0x0000d800ff077b82 */ /* 0x000e640000000800 */
[----:B------:R-:W-:Y:S01]  /*0210*/  FFMA R2, R6, 1.4426950216293334961, R5 ;  /* 0x3fb8aa3b06027823 */ /* 0x000fe20000000005 */
[----:B------:R-:W-:-:S03]  /*0220*/  FMUL R4, R4, R11 ;  /* 0x0000000b04047220 */ /* 0x000fc60000400000 */
[----:B------:R-:W-:Y:S01]  /*0230*/  FFMA R5, R9, 1.9251366722983220825e-08, R2 ;  /* 0x32a55e3409057823 */ /* 0x000fe20000000002 */
[----:B------:R-:W-:-:S04]  /*0240*/  FMUL R2, R4, 3 ;  /* 0x4040000004027820 */ /* 0x000fc80000400000 */
[----:B------:R-:W-:-:S04]  /*0250*/  FFMA R5, R6, R2, R5 ;  /* 0x0000000206057223 */ /* 0x000fc80000000005 */
[----:B------:R-:W-:Y:S01]  /*0260*/  FFMA R4, R9, R4, R5 ;  /* 0x0000000409047223 */ /* 0x000fe20000000005 */
[----:B------:R-:W-:-:S03]  /*0270*/  MOV R5, 0x3f800000 ;  /* 0x3f80000000057802 */ /* 0x000fc60000000f00 */
[----:B------:R-:W-:-:S04]  /*0280*/  FADD R2, R13, R4 ;  /* 0x000000040d027221 */ /* 0x000fc80000000000 */
[----:B------:R-:W-:Y:S01]  /*0290*/  FADD R13, -R13, R2 ;  /* 0x000000020d0d7221 */ /* 0x000fe20000000100 */
[----:B-1----:R-:W-:-:S03]  /*02a0*/  IMAD R6, R7, UR4, R8 ;  /* 0x0000000407067c24 */ /* 0x002fc6000f8e0208 */
[----:B------:R-:W-:Y:S01]  /*02b0*/  FADD R4, R4, -R13 ;  /* 0x8000000d04047221 */ /* 0x000fe20000000000 */
[----:B------:R-:W-:Y:S06]  /*02c0*/  @!P0 BRA `(.L_x_0) ;  /* 0x00000000007c8947 */ /* 0x000fec0003800000 */
[----:B------:R-:W-:-:S13]  /*02d0*/  FSETP.NAN.AND P1, PT, |R0|, |R0|, PT ;  /* 0x400000000000720b */ /* 0x000fda0003f28200 */
[----:B------:R-:W-:Y:S01]  /*02e0*/  @P1 FADD R5, R0, 3 ;  /* 0x4040000000051421 */ /* 0x000fe20000000000 */
[----:B------:R-:W-:Y:S06]  /*02f0*/  @P1 BRA `(.L_x_0) ;  /* 0x0000000000701947 */ /* 0x000fec0003800000 */
[----:B------:R-:W-:-:S13]  /*0300*/  FSETP.NEU.AND P1, PT, |R0|, +INF , PT ;  /* 0x7f8000000000780b */ /* 0x000fda0003f2d200 */
[----:B------:R-:W-:Y:S01]  /*0310*/  @!P1 FADD R5, R0, R0 ;  /* 0x0000000000059221 */ /* 0x000fe20000000000 */
[----:B------:R-:W-:Y:S06]  /*0320*/  @!P1 BRA `(.L_x_0) ;  /* 0x0000000000649947 */ /* 0x000fec0003800000 */
[----:B------:R-:W-:Y:S01]  /*0330*/  FMUL R5, R2, 3 ;  /* 0x4040000002057820 */ /* 0x000fe20000400000 */
[----:B------:R-:W-:-:S03]  /*0340*/  HFMA2 R12, -RZ, RZ, 0.64013671875, -15.109375 ;  /* 0x391fcb8eff0c7431 */ /* 0x000fc600000001ff */
[----:B------:R-:W0:Y:S01]  /*0350*/  FRND R8, R5 ;  /* 0x0000000500087307 */ /* 0x000e220000201000 */
[----:B------:R-:W-:Y:S01]  /*0360*/  FFMA R7, R2, 3, -R5 ;  /* 0x4040000002077823 */ /* 0x000fe20000000805 */
[----:B------:R-:W-:-:S03]  /*0370*/  FSETP.GT.AND P2, PT, |R5|, 152, PT ;  /* 0x431800000500780b */ /* 0x000fc60003f44200 */
[----:B------:R-:W-:-:S03]  /*0380*/  FFMA R10, R4, 3, R7 ;  /* 0x40400000040a7823 */ /* 0x000fc60000000007 */
[----:B------:R-:W1:Y:S01]  /*0390*/  F2I.NTZ R9, R5 ;  /* 0x0000000500097305 */ /* 0x000e620000203100 */
[----:B0-----:R-:W-:Y:S01]  /*03a0*/  FADD R7, R5, -R8 ;  /* 0x8000000805077221 */ /* 0x001fe20000000000 */
[----:B------:R-:W-:-:S03]  /*03b0*/  FSETP.GT.AND P1, PT, R8, RZ, PT ;  /* 0x000000ff0800720b */ /* 0x000fc60003f24000 */
[----:B------:R-:W-:Y:S01]  /*03c0*/  FADD R7, R7, R10 ;  /* 0x0000000a07077221 */ /* 0x000fe20000000000 */
[----:B------:R-:W-:Y:S02]  /*03d0*/  SEL R8, RZ, 0x83000000, P1 ;  /* 0x83000000ff087807 */ /* 0x000fe40000800000 */
[----:B------:R-:W-:Y:S01]  /*03e0*/  FSETP.GEU.AND P1, PT, R5, RZ, PT ;  /* 0x000000ff0500720b */ /* 0x000fe20003f2e000 */
[----:B------:R-:W-:Y:S01]  /*03f0*/  FFMA R10, R7, R12, 0.0013391353422775864601 ;  /* 0x3aaf85ed070a7423 */ /* 0x000fe2000000000c */
[----:B-1----:R-:W-:Y:S02]  /*0400*/  LEA R9, R9, -R8, 0x17 ;  /* 0x8000000809097211 */ /* 0x002fe400078eb8ff */
[----:B------:R-:W-:Y:S01]  /*0410*/  FSEL R5, RZ, +INF , !P1 ;  /* 0x7f800000ff057808 */ /* 0x000fe20004800000 */
[----:B------:R-:W-:Y:S01]  /*0420*/  FFMA R10, R7, R10, 0.0096188392490148544312 ;  /* 0x3c1d9856070a7423 */ /* 0x000fe2000000000a */
[----:B------:R-:W-:-:S03]  /*0430*/  ISETP.GE.AND P1, PT, R3, RZ, PT ;  /* 0x000000ff0300720c */ /* 0x000fc60003f26270 */
[----:B------:R-:W-:-:S04]  /*0440*/  FFMA R10, R7, R10, 0.055503588169813156128 ;  /* 0x3d6357bb070a7423 */ /* 0x000fc8000000000a */
[----:B------:R-:W-:-:S04]  /*0450*/  FFMA R10, R7, R10, 0.24022644758224487305 ;  /* 0x3e75fdec070a7423 */ /* 0x000fc8000000000a */
[----:B------:R-:W-:Y:S01]  /*0460*/  FFMA R12, R7, R10, 0.69314718246459960938 ;  /* 0x3f317218070c7423 */ /* 0x000fe2000000000a */
[----:B------:R-:W-:-:S03]  /*0470*/  IADD3 R10, PT, PT, R8, 0x7f000000, RZ ;  /* 0x7f000000080a7810 */ /* 0x000fc60007ffe0ff */
[----:B------:R-:W-:-:S04]  /*0480*/  FFMA R7, R7, R12, 1 ;  /* 0x3f80000007077423 */ /* 0x000fc8000000000c */
[----:B------:R-:W-:-:S04]  /*0490*/  FMUL R10, R10, R7 ;  /* 0x000000070a0a7220 */ /* 0x000fc80000400000 */
[----:B------:R-:W-:-:S05]  /*04a0*/  @!P2 FMUL R5, R9, R10 ;  /* 0x0000000a0905a220 */ /* 0x000fca0000400000 */
[----:B------:R-:W-:-:S07]  /*04b0*/  FSEL R5, -R5, R5, !P1 ;  /* 0x0000000505057208 */ /* 0x000fce0004800100 */
.L_x_0:
[----:B------:R-:W-:Y:S01]  /*04c0*/  IABS R7, R3 ;  /* 0x0000000300077213 */ /* 0x000fe20000000000 */
[----:B------:R-:W-:Y:S01]  /*04d0*/  FMUL R9, R2, 2 ;  /* 0x4000000002097820 */ /* 0x000fe20000400000 */
[----:B------:R-:W-:Y:S02]  /*04e0*/  ISETP.GE.AND P2, PT, R6, RZ, PT ;  /* 0x000000ff0600720c */ /* 0x000fe40003f46270 */
[----:B------:R-:W0:Y:S08]  /*04f0*/  I2F.RP R8, R7 ;  /* 0x0000000700087306 */ /* 0x000e300000209400 */
[----:B------:R-:W1:Y:S08]  /*0500*/  FRND R12, R9 ;  /* 0x00000009000c7307 */ /* 0x000e700000201000 */
[----:B0-----:R-:W0:Y:S01]  /*0510*/  MUFU.RCP R8, R8 ;  /* 0x0000000800087308 */ /* 0x001e220000001000 */
[----:B-1----:R-:W-:-:S02]  /*0520*/  FSETP.GT.AND P1, PT, R12, RZ, PT ;  /* 0x000000ff0c00720b */ /* 0x002fc40003f24000 */
[----:B0-----:R-:W-:Y:S02]  /*0530*/  IADD3 R10, PT, PT, R8, 0xffffffe, RZ ;  /* 0x0ffffffe080a7810 */ /* 0x001fe40007ffe0ff */
[----:B------:R-:W-:-:S03]  /*0540*/  IABS R8, R6 ;  /* 0x0000000600087213 */ /* 0x000fc60000000000 */
[----:B------:R0:W1:Y:S02]  /*0550*/  F2I.FTZ.U32.TRUNC.NTZ R11, R10 ;  /* 0x0000000a000b7305 */ /* 0x000064000021f000 */
[----:B0-----:R-:W-:Y:S02]  /*0560*/  MOV R10, RZ ;  /* 0x000000ff000a7202 */ /* 0x001fe40000000f00 */
[----:B-1----:R-:W-:-:S05]  /*0570*/  IADD3 R14, PT, PT, RZ, -R11, RZ ;  /* 0x8000000bff0e7210 */ /* 0x002fca0007ffe0ff */
[----:B------:R-:W-:Y:S01]  /*0580*/  IMAD R13, R14, R7, RZ ;  /* 0x000000070e0d7224 */ /* 0x000fe200078e02ff */
[----:B------:R-:W-:-:S03]  /*0590*/  MOV R14, 0x391fcb8e ;  /* 0x391fcb8e000e7802 */ /* 0x000fc60000000f00 */
[----:B------:R-:W-:-:S04]  /*05a0*/  IMAD.HI.U32 R11, R11, R13, R10 ;  /* 0x0000000d0b0b7227 */ /* 0x000fc800078e000a */
[----:B------:R-:W-:-:S04]  /*05b0*/  FFMA R13, R2, 2, -R9 ;  /* 0x40000000020d7823 */ /* 0x000fc80000000809 */
[----:B------:R-:W-:Y:S01]  /*05c0*/  FFMA R13, R4, 2, R13 ;  /* 0x40000000040d7823 */ /* 0x000fe2000000000d */
[----:B------:R-:W-:-:S04]  /*05d0*/  IMAD.HI.U32 R2, R11, R8, RZ ;  /* 0x000000080b027227 */ /* 0x000fc800078e00ff */
[----:B------:R-:W-:Y:S01]  /*05e0*/  FADD R4, R9, -R12 ;  /* 0x8000000c09047221 */ /* 0x000fe20000000000 */
[----:B------:R-:W0:Y:S01]  /*05f0*/  F2I.NTZ R11, R9 ;  /* 0x00000009000b7305 */ /* 0x000e220000203100 */
[----:B------:R-:W-:Y:S01]  /*0600*/  SEL R12, RZ, 0x83000000, P1 ;  /* 0x83000000ff0c7807 */ /* 0x000fe20000800000 */
[----:B------:R-:W-:Y:S02]  /*0610*/  IMAD.MOV R10, RZ, RZ, -R2 ;  /* 0x000000ffff0a7224 */ /* 0x000fe400078e0a02 */
[----:B------:R-:W-:Y:S02]  /*0620*/  FADD R13, R13, R4 ;  /* 0x000000040d0d7221 */ /* 0x000fe40000000000 */
[----:B------:R-:W-:Y:S02]  /*0630*/  IMAD R4, R7, R10, R8 ;  /* 0x0000000a07047224 */ /* 0x000fe400078e0208 */
[----:B------:R-:W-:-:S03]  /*0640*/  FFMA R8, R13, R14, 0.0013391353422775864601 ;  /* 0x3aaf85ed0d087423 */ /* 0x000fc6000000000e */
[----:B------:R-:W-:Y:S01]  /*0650*/  ISETP.GT.U32.AND P4, PT, R7, R4, PT ;  /* 0x000000040700720c */ /* 0x000fe20003f84070 */
[----:B------:R-:W-:Y:S01]  /*0660*/  FFMA R8, R13, R8, 0.0096188392490148544312 ;  /* 0x3c1d98560d087423 */ /* 0x000fe20000000008 */
[----:B0-----:R-:W-:-:S03]  /*0670*/  LEA R11, R11, -R12, 0x17 ;  /* 0x8000000c0b0b7211 */ /* 0x001fc600078eb8ff */
[----:B------:R-:W-:-:S04]  /*0680*/  FFMA R8, R13, R8, 0.055503588169813156128 ;  /* 0x3d6357bb0d087423 */ /* 0x000fc80000000008 */
[----:B------:R-:W-:Y:S01]  /*0690*/  FFMA R10, R13, R8, 0.24022644758224487305 ;  /* 0x3e75fdec0d0a7423 */ /* 0x000fe20000000008 */
[----:B------:R-:W-:-:S03]  /*06a0*/  LOP3.LUT R8, R6, R3, RZ, 0x3c, !PT ;  /* 0x0000000306087212 */ /* 0x000fc600078e3cff */
[-C--:B------:R-:W-:Y:S01]  /*06b0*/  @!P4 IADD3 R4, PT, PT, R4, -R7.reuse, RZ ;  /* 0x800000070404c210 */ /* 0x080fe20007ffe0ff */
[C---:B------:R-:W-:Y:S01]  /*06c0*/  FFMA R10, R13.reuse, R10, 0.69314718246459960938 ;  /* 0x3f3172180d0a7423 */ /* 0x040fe2000000000a */
[----:B------:R-:W-:Y:S02]  /*06d0*/  ISETP.GE.AND P1, PT, R8, RZ, PT ;  /* 0x000000ff0800720c */ /* 0x000fe40003f26270 */
[-C--:B------:R-:W-:Y:S01]  /*06e0*/  ISETP.GE.U32.AND P3, PT, R4, R7.reuse, PT ;  /* 0x000000070400720c */ /* 0x080fe20003f66070 */
[----:B------:R-:W-:Y:S01]  /*06f0*/  FFMA R10, R13, R10, 1 ;  /* 0x3f8000000d0a7423 */ /* 0x000fe2000000000a */
[----:B------:R-:W-:Y:S02]  /*0700*/  @!P4 IADD3 R2, PT, PT, R2, 0x1, RZ ;  /* 0x000000010202c810 */ /* 0x000fe40007ffe0ff */
[----:B------:R-:W-:Y:S02]  /*0710*/  ISETP.GT.U32.AND P5, PT, R7, R4, PT ;  /* 0x000000040700720c */ /* 0x000fe40003fa4070 */
[----:B------:R-:W-:-:S02]  /*0720*/  IADD3 R7, PT, PT, R4, -R7, RZ ;  /* 0x8000000704077210 */ /* 0x000fc40007ffe0ff */
[----:B------:R-:W-:Y:S02]  /*0730*/  IADD3 R13, PT, PT, R12, 0x7f000000, RZ ;  /* 0x7f0000000c0d7810 */ /* 0x000fe40007ffe0ff */
[----:B------:R-:W-:Y:S02]  /*0740*/  SEL R4, R7, R4, !P5 ;  /* 0x0000000407047207 */ /* 0x000fe40006800000 */
[C---:B------:R-:W-:Y:S01]  /*0750*/  ISETP.NE.AND P4, PT, R3.reuse, RZ, PT ;  /* 0x000000ff0300720c */ /* 0x040fe20003f85270 */
[----:B------:R-:W-:Y:S01]  /*0760*/  FMUL R10, R10, R13 ;  /* 0x0000000d0a0a7220 */ /* 0x000fe20000400000 */
[----:B------:R-:W-:Y:S01]  /*0770*/  @P3 IADD3 R2, PT, PT, R2, 0x1, RZ ;  /* 0x0000000102023810 */ /* 0x000fe20007ffe0ff */
[----:B------:R-:W-:Y:S01]  /*0780*/  IMAD R13, R3, R3, RZ ;  /* 0x00000003030d7224 */ /* 0x000fe200078e02ff */
[----:B------:R-:W-:Y:S01]  /*0790*/  FSETP.GT.AND P3, PT, |R9|, 152, PT ;  /* 0x431800000900780b */ /* 0x000fe20003f64200 */
[----:B------:R-:W-:Y:S01]  /*07a0*/  FMUL R10, R10, R11 ;  /* 0x0000000b0a0a7220 */ /* 0x000fe20000400000 */
[----:B------:R-:W-:Y:S01]  /*07b0*/  LOP3.LUT R3, RZ, R3, RZ, 0x33, !PT ;  /* 0x00000003ff037212 */ /* 0x000fe200078e33ff */
[----:B------:R-:W-:Y:S01]  /*07c0*/  @!P1 IMAD.MOV R2, RZ, RZ, -R2 ;  /* 0x000000ffff029224 */ /* 0x000fe200078e0a02 */
[----:B------:R-:W-:-:S02]  /*07d0*/  @!P2 IADD3 R4, PT, PT, -R4, RZ, RZ ;  /* 0x000000ff0404a210 */ /* 0x000fc40007ffe1ff */
[----:B------:R-:W-:Y:S02]  /*07e0*/  FSETP.GEU.AND P1, PT, R9, RZ, PT ;  /* 0x000000ff0900720b */ /* 0x000fe40003f2e000 */
[C---:B------:R-:W-:Y:S02]  /*07f0*/  SEL R4, R3.reuse, R4, !P4 ;  /* 0x0000000403047207 */ /* 0x040fe40006000000 */
[----:B------:R-:W-:Y:S02]  /*0800*/  SEL R2, R3, R2, !P4 ;  /* 0x0000000203027207 */ /* 0x000fe40006000000 */
[----:B------:R-:W-:Y:S02]  /*0810*/  ISETP.GE.AND P2, PT, R6, R13, PT ;  /* 0x0000000d0600720c */ /* 0x000fe40003f46270 */
[----:B------:R-:W-:Y:S02]  /*0820*/  MOV R3, 0x3f800000 ;  /* 0x3f80000000037802 */ /* 0x000fe40000000f00 */
[----:B------:R-:W-:-:S02]  /*0830*/  I2FP.F32.S32 R4, R4 ;  /* 0x0000000400047245 */ /* 0x000fc40000201400 */
[----:B------:R-:W-:Y:S01]  /*0840*/  @P3 FSEL R10, RZ, +INF , !P1 ;  /* 0x7f800000ff0a3808 */ /* 0x000fe20004800000 */
[----:B------:R-:W-:Y:S06]  /*0850*/  @!P0 BRA `(.L_x_1) ;  /* 0x00000000001c8947 */ /* 0x000fec0003800000 */
[----:B------:R-:W-:-:S13]  /*0860*/  FSETP.NAN.AND P0, PT, |R0|, |R0|, PT ;  /* 0x400000000000720b */ /* 0x000fda0003f08200 */
[----:B------:R-:W-:Y:S01]  /*0870*/  @P0 FADD R3, R0, 2 ;  /* 0x4000000000030421 */ /* 0x000fe20000000000 */
[----:B------:R-:W-:Y:S06]  /*0880*/  @P0 BRA `(.L_x_1) ;  /* 0x0000000000100947 */ /* 0x000fec0003800000 */
[----:B------:R-:W-:Y:S02]  /*0890*/  FSETP.NEU.AND P0, PT, |R0|, +INF , PT ;  /* 0x7f8000000000780b */ /* 0x000fe40003f0d200 */
[----:B------:R-:W-:-:S11]  /*08a0*/  MOV R3, R10 ;  /* 0x0000000a00037202 */ /* 0x000fd60000000f00 */
[----:B------:R-:W-:-:S05]  /*08b0*/  @!P0 FADD R0, R0, R0 ;  /* 0x0000000000008221 */ /* 0x000fca0000000000 */
[----:B------:R-:W-:-:S07]  /*08c0*/  @!P0 LOP3.LUT R3, R0, 0x7fffffff, RZ, 0xc0, !PT ;  /* 0x7fffffff00038812 */ /* 0x000fce00078ec0ff */
.L_x_1:
[----:B------:R-:W-:Y:S01]  /*08d0*/  FMUL R4, R4, R3 ;  /* 0x0000000304047220 */ /* 0x000fe20000400000 */
[----:B------:R-:W-:Y:S01]  /*08e0*/  I2FP.F32.S32 R2, R2 ;  /* 0x0000000200027245 */ /* 0x000fe20000201400 */
[----:B------:R-:W-:Y:S06]  /*08f0*/  @P2 EXIT ;  /* 0x000000000000294d */ /* 0x000fec0003800000 */
[----:B------:R-:W-:Y:S01]  /*0900*/  FMUL R2, R2, R5 ;  /* 0x0000000502027220 */ /* 0x000fe20000400000 */
[----:B------:R-:W-:Y:S01]  /*0910*/  F2I.TRUNC.NTZ R8, R4 ;  /* 0x0000000400087305 */ /* 0x000fe2000020f100 */
[C---:B------:R-:W-:Y:S01]  /*0920*/  ISETP.GE.U32.AND P0, PT, R13.reuse, 0x10, PT ;  /* 0x000000100d00780c */ /* 0x040fe20003f06070 */
[----:B------:R-:W0:Y:S01]  /*0930*/  LDCU.64 UR12, c[0x0][0x358] ;  /* 0x00006b00ff0c77ac */ /* 0x000e220008000a00 */
[----:B------:R-:W-:Y:S01]  /*0940*/  VIMNMX.U32 R0, PT, PT, R13, 0x1, !PT ;  /* 0x000000010d007848 */ /* 0x000fe20007fe0000 */
[----:B------:R-:W-:Y:S01]  /*0950*/  HFMA2 R9, -RZ, RZ, 0, 0 ;  /* 0x00000000ff097431 */ /* 0x000fe200000001ff */
[----:B------:R-:W-:Y:S02]  /*0960*/  CS2R R12, SRZ ;  /* 0x00000000000c7805 */ /* 0x000fe4000001ff00 */
[----:B------:R-:W-:Y:S01]  /*0970*/  LOP3.LUT R7, R0, 0xd, RZ, 0xc0, !PT ;  /* 0x0000000d00077812 */ /* 0x000fe200078ec0ff */
[----:B------:R-:W1:Y:S03]  /*0980*/  F2I.TRUNC.NTZ R3, R2 ;  /* 0x0000000200037305 */ /* 0x000e66000020f100 */
[----:B------:R-:W-:-:S02]  /*0990*/  ISETP.NE.AND P1, PT, R7, RZ, PT ;  /* 0x000000ff0700720c */ /* 0x000fc40003f25270 */
[----:B-1----:R-:W-:Y:S01]  /*09a0*/  IADD3 R8, PT, PT, R8, R3, RZ ;  /* 0x0000000308087210 */ /* 0x002fe20007ffe0ff */
[----:B0-----:R-:W-:Y:S10]  /*09b0*/  @!P0 BRA `(.L_x_2) ;  /* 0x0000000400508947 */ /* 0x001ff40003800000 */
[----:B------:R-:W0:Y:S01]  /*09c0*/  LDCU.128 UR8, c[0x0][0x380] ;  /* 0x00007000ff0877ac */ /* 0x000e220008000c00 */
[----:B------:R-:W-:Y:S02]  /*09d0*/  LOP3.LUT R9, R0, 0x7ffffff0, RZ, 0xc0, !PT ;  /* 0x7ffffff000097812 */ /* 0x000fe400078ec0ff */
[----:B------:R-:W-:Y:S02]  /*09e0*/  MOV R12, RZ ;  /* 0x000000ff000c7202 */ /* 0x000fe40000000f00 */
[----:B------:R-:W-:Y:S02]  /*09f0*/  MOV R10, R8 ;  /* 0x00000008000a7202 */ /* 0x000fe40000000f00 */
[----:B------:R-:W-:Y:S01]  /*0a00*/  IADD3 R11, PT, PT, -R9, RZ, RZ ;  /* 0x000000ff090b7210 */ /* 0x000fe20007ffe1ff */
[----:B0-----:R-:W-:Y:S02]  /*0a10*/  UIADD3 UR4, UP1, UPT, UR10, 0x20, URZ ;  /* 0x000000200a047890 */ /* 0x001fe4000ff3e0ff */
[----:B------:R-:W-:-:S02]  /*0a20*/  UIADD3 UR6, UP0, UPT, UR8, 0x20, URZ ;  /* 0x0000002008067890 */ /* 0x000fc4000ff1e0ff */
[----:B------:R-:W-:Y:S02]  /*0a30*/  UIADD3.X UR5, UPT, UPT, URZ, UR11, URZ, UP1, !UPT ;  /* 0x0000000bff057290 */ /* 0x000fe40008ffe4ff */
[----:B------:R-:W-:Y:S01]  /*0a40*/  MOV R2, UR4 ;  /* 0x0000000400027c02 */ /* 0x000fe20008000f00 */
[----:B------:R-:W-:-:S03]  /*0a50*/  UIADD3.X UR7, UPT, UPT, URZ, UR9, URZ, UP0, !UPT ;  /* 0x00000009ff077290 */ /* 0x000fc600087fe4ff */
[----:B------:R-:W-:-:S09]  /*0a60*/  IMAD.U32 R3, RZ, RZ, UR5 ;  /* 0x00000005ff037e24 */ /* 0x000fd2000f8e00ff */
.L_x_3:
[----:B------:R-:W-:Y:S01]  /*0a70*/  MOV R4, UR6 ;  /* 0x0000000600047c02 */ /* 0x000fe20008000f00 */
[----:B------:R-:W2:Y:S01]  /*0a80*/  LDG.E R19, desc[UR12][R2.64+-0x20] ;  /* 0xffffe00c02137981 */ /* 0x000ea2000c1e1900 */
[----:B------:R-:W-:-:S03]  /*0a90*/  MOV R5, UR7 ;  /* 0x0000000700057c02 */ /* 0x000fc60008000f00 */
[----:B------:R-:W3:Y:S01]  /*0aa0*/  LDG.E R26, desc[UR12][R2.64+-0x1c] ;  /* 0xffffe40c021a7981 */ /* 0x000ee2000c1e1900 */
[----:B------:R-:W-:-:S03]  /*0ab0*/  IMAD.WIDE R4, R10, 0x4, R4 ;  /* 0x000000040a047825 */ /* 0x000fc600078e0204 */
[----:B------:R-:W4:Y:S04]  /*0ac0*/  LDG.E R15, desc[UR12][R2.64+-0x18] ;  /* 0xffffe80c020f7981 */ /* 0x000f28000c1e1900 */
[----:B------:R-:W2:Y:S04]  /*0ad0*/  LDG.E R18, desc[UR12][R4.64+-0x20] ;  /* 0xffffe00c04127981 */ /* 0x000ea8000c1e1900 */
[----:B------:R-:W3:Y:S04]  /*0ae0*/  LDG.E R14, desc[UR12][R4.64+-0x1c] ;  /* 0xffffe40c040e7981 */ /* 0x000ee8000c1e1900 */
[----:B------:R-:W4:Y:S04]  /*0af0*/  LDG.E R22, desc[UR12][R4.64+-0x18] ;  /* 0xffffe80c04167981 */ /* 0x000f28000c1e1900 */
[----:B------:R-:W5:Y:S04]  /*0b00*/  LDG.E R23, desc[UR12][R2.64+-0x14] ;  /* 0xffffec0c02177981 */ /* 0x000f68000c1e1900 */
[----:B------:R-:W5:Y:S04]  /*0b10*/  LDG.E R24, desc[UR12][R4.64+-0x14] ;  /* 0xffffec0c04187981 */ /* 0x000f68000c1e1900 */
[----:B------:R-:W5:Y:S04]  /*0b20*/  LDG.E R20, desc[UR12][R2.64+-0x10] ;  /* 0xfffff00c02147981 */ /* 0x000f68000c1e1900 */
[----:B------:R-:W5:Y:S04]  /*0b30*/  LDG.E R21, desc[UR12][R4.64+-0x10] ;  /* 0xfffff00c04157981 */ /* 0x000f68000c1e1900 */
[----:B------:R-:W5:Y:S04]  /*0b40*/  LDG.E R16, desc[UR12][R2.64+-0xc] ;  /* 0xfffff40c02107981 */ /* 0x000f68000c1e1900 */
[----:B------:R-:W5:Y:S01]  /*0b50*/  LDG.E R17, desc[UR12][R4.64+-0xc] ;  /* 0xfffff40c04117981 */ /* 0x000f62000c1e1900 */
[C---:B--2---:R-:W-:Y:S01]  /*0b60*/  FFMA R13, R18.reuse, R19, R13 ;  /* 0x00000013120d7223 */ /* 0x044fe2000000000d */
[----:B------:R-:W-:-:S02]  /*0b70*/  FADD R25, R18, R12 ;  /* 0x0000000c12197221 */ /* 0x000fc40000000000 */
[----:B------:R-:W2:Y:S04]  /*0b80*/  LDG.E R19, desc[UR12][R4.64+-0x8] ;  /* 0xfffff80c04137981 */ /* 0x000ea8000c1e1900 */
[----:B------:R-:W2:Y:S01]  /*0b90*/  LDG.E R18, desc[UR12][R2.64+-0x8] ;  /* 0xfffff80c02127981 */ /* 0x000ea2000c1e1900 */
[----:B---3--:R-:W-:-:S03]  /*0ba0*/  FFMA R27, R14, R26, R13 ;  /* 0x0000001a0e1b7223 */ /* 0x008fc6000000000d */
[----:B------:R-:W3:Y:S04]  /*0bb0*/  LDG.E R12, desc[UR12][R2.64+-0x4] ;  /* 0xfffffc0c020c7981 */ /* 0x000ee8000c1e1900 */
[----:B------:R-:W3:Y:S01]  /*0bc0*/  LDG.E R13, desc[UR12][R4.64+-0x4] ;  /* 0xfffffc0c040d7981 */ /* 0x000ee2000c1e1900 */
[----:B------:R-:W-:Y:S01]  /*0bd0*/  FADD R25, R25, R14 ;  /* 0x0000000e19197221 */ /* 0x000fe20000000000 */
[----:B----4-:R-:W-:Y:S02]  /*0be0*/  FFMA R27, R22, R15, R27 ;  /* 0x0000000f161b7223 */ /* 0x010fe4000000001b */
[----:B------:R-:W4:Y:S04]  /*0bf0*/  LDG.E R14, desc[UR12][R2.64] ;  /* 0x0000000c020e7981 */ /* 0x000f28000c1e1900 */
[----:B------:R-:W4:Y:S01]  /*0c00*/  LDG.E R15, desc[UR12][R4.64] ;  /* 0x0000000c040f7981 */ /* 0x000f22000c1e1900 */
[----:B------:R-:W-:Y:S01]  /*0c10*/  FADD R25, R25, R22 ;  /* 0x0000001619197221 */ /* 0x000fe20000000000 */
[----:B-----5:R-:W-:-:S02]  /*0c20*/  FFMA R26, R24, R23, R27 ;  /* 0x00000017181a7223 */ /* 0x020fc4000000001b */
[----:B------:R-:W5:Y:S01]  /*0c30*/  LDG.E R22, desc[UR12][R4.64+0x4] ;  /* 0x0000040c04167981 */ /* 0x000f62000c1e1900 */
[----:B------:R-:W-:Y:S01]  /*0c40*/  FADD R24, R25, R24 ;  /* 0x0000001819187221 */ /* 0x000fe20000000000 */
[----:B------:R-:W-:Y:S02]  /*0c50*/  FFMA R26, R21, R20, R26 ;  /* 0x00000014151a7223 */ /* 0x000fe4000000001a */
[----:B------:R-:W5:Y:S01]  /*0c60*/  LDG.E R23, desc[UR12][R2.64+0x4] ;  /* 0x0000040c02177981 */ /* 0x000f62000c1e1900 */
[----:B------:R-:W-:-:S03]  /*0c70*/  FADD R24, R24, R21 ;  /* 0x0000001518187221 */ /* 0x000fc60000000000 */
[----:B------:R-:W5:Y:S01]  /*0c80*/  LDG.E R20, desc[UR12][R4.64+0x8] ;  /* 0x0000080c04147981 */ /* 0x000f62000c1e1900 */
[----:B------:R-:W-:Y:S01]  /*0c90*/  FFMA R26, R17, R16, R26 ;  /* 0x00000010111a7223 */ /* 0x000fe2000000001a */
[----:B------:R-:W-:Y:S02]  /*0ca0*/  FADD R24, R24, R17 ;  /* 0x0000001118187221 */ /* 0x000fe40000000000 */
[----:B------:R-:W5:Y:S04]  /*0cb0*/  LDG.E R21, desc[UR12][R2.64+0x8] ;  /* 0x0000080c02157981 */ /* 0x000f68000c1e1900 */
[----:B------:R-:W5:Y:S04]  /*0cc0*/  LDG.E R16, desc[UR12][R4.64+0xc] ;  /* 0x00000c0c04107981 */ /* 0x000f68000c1e1900 */
[----:B------:R-:W5:Y:S04]  /*0cd0*/  LDG.E R17, desc[UR12][R2.64+0xc] ;  /* 0x00000c0c02117981 */ /* 0x000f68000c1e1900 */
[----:B------:R-:W5:Y:S04]  /*0ce0*/  LDG.E R25, desc[UR12][R4.64+0x18] ;  /* 0x0000180c04197981 */ /* 0x000f68000c1e1900 */
[----:B------:R-:W5:Y:S01]  /*0cf0*/  LDG.E R27, desc[UR12][R2.64+0x1c] ;  /* 0x00001c0c021b7981 */ /* 0x000f62000c1e1900 */
[----:B--2---:R-:W-:Y:S01]  /*0d00*/  FADD R24, R24, R19 ;  /* 0x0000001318187221 */ /* 0x004fe20000000000 */
[----:B------:R-:W-:-:S02]  /*0d10*/  FFMA R26, R19, R18, R26 ;  /* 0x00000012131a7223 */ /* 0x000fc4000000001a */
[----:B------:R-:W2:Y:S04]  /*0d20*/  LDG.E R18, desc[UR12][R4.64+0x10] ;  /* 0x0000100c04127981 */ /* 0x000ea8000c1e1900 */
[----:B------:R-:W2:Y:S01]  /*0d30*/  LDG.E R19, desc[UR12][R2.64+0x10] ;  /* 0x0000100c02137981 */ /* 0x000ea2000c1e1900 */
[----:B---3--:R-:W-:Y:S01]  /*0d40*/  FFMA R26, R13, R12, R26 ;  /* 0x0000000c0d1a7223 */ /* 0x008fe2000000001a */
[----:B------:R-:W-:Y:S02]  /*0d50*/  FADD R12, R24, R13 ;  /* 0x0000000d180c7221 */ /* 0x000fe40000000000 */
[----:B------:R-:W3:Y:S04]  /*0d60*/  LDG.E R13, desc[UR12][R4.64+0x14] ;  /* 0x0000140c040d7981 */ /* 0x000ee8000c1e1900 */
[----:B------:R-:W3:Y:S01]  /*0d70*/  LDG.E R24, desc[UR12][R2.64+0x14] ;  /* 0x0000140c02187981 */ /* 0x000ee2000c1e1900 */
[----:B----4-:R-:W-:-:S03]  /*0d80*/  FFMA R29, R15, R14, R26 ;  /* 0x0000000e0f1d7223 */ /* 0x010fc6000000001a */
[----:B------:R0:W4:Y:S04]  /*0d90*/  LDG.E R14, desc[UR12][R2.64+0x18] ;  /* 0x0000180c020e7981 */ /* 0x000128000c1e1900 */
[----:B------:R1:W4:Y:S01]  /*0da0*/  LDG.E R26, desc[UR12][R4.64+0x1c] ;  /* 0x00001c0c041a7981 */ /* 0x000322000c1e1900 */
[----:B------:R-:W-:Y:S01]  /*0db0*/  FADD R15, R12, R15 ;  /* 0x0000000f0c0f7221 */ /* 0x000fe20000000000 */
[----:B-----5:R-:W-:-:S03]  /*0dc0*/  FFMA R23, R22, R23, R29 ;  /* 0x0000001716177223 */ /* 0x020fc6000000001d */
[----:B------:R-:W-:Y:S01]  /*0dd0*/  FADD R15, R15, R22 ;  /* 0x000000160f0f7221 */ /* 0x000fe20000000000 */
[----:B------:R-:W-:-:S03]  /*0de0*/  IADD3 R11, PT, PT, R11, 0x10, RZ ;  /* 0x000000100b0b7810 */ /* 0x000fc60007ffe0ff */
[----:B------:R-:W-:Y:S01]  /*0df0*/  FADD R15, R15, R20 ;  /* 0x000000140f0f7221 */ /* 0x000fe20000000000 */
[----:B------:R-:W-:Y:S01]  /*0e00*/  FFMA R21, R20, R21, R23 ;  /* 0x0000001514157223 */ /* 0x000fe20000000017 */
[----:B------:R-:W-:Y:S02]  /*0e10*/  ISETP.NE.AND P0, PT, R11, RZ, PT ;  /* 0x000000ff0b00720c */ /* 0x000fe40003f05270 */
[----:B------:R-:W-:Y:S01]  /*0e20*/  FADD R15, R15, R16 ;  /* 0x000000100f0f7221 */ /* 0x000fe20000000000 */
[----:B------:R-:W-:Y:S01]  /*0e30*/  FFMA R17, R16, R17, R21 ;  /* 0x0000001110117223 */ /* 0x000fe20000000015 */
[----:B0-----:R-:W-:Y:S02]  /*0e40*/  IADD3 R2, P2, PT, R2, 0x40, RZ ;  /* 0x0000004002027810 */ /* 0x001fe40007f5e0ff */
[----:B------:R-:W-:Y:S02]  /*0e50*/  IADD3 R10, PT, PT, R10, 0x10, RZ ;  /* 0x000000100a0a7810 */ /* 0x000fe40007ffe0ff */
[----:B------:R-:W-:Y:S01]  /*0e60*/  IADD3.X R3, PT, PT, RZ, R3, RZ, P2, !PT ;  /* 0x00000003ff037210 */ /* 0x000fe200017fe4ff */
[----:B--2---:R-:W-:Y:S01]  /*0e70*/  FADD R12, R15, R18 ;  /* 0x000000120f0c7221 */ /* 0x004fe20000000000 */
[----:B------:R-:W-:-:S03]  /*0e80*/  FFMA R18, R18, R19, R17 ;  /* 0x0000001312127223 */ /* 0x000fc60000000011 */
[----:B---3--:R-:W-:Y:S01]  /*0e90*/  FADD R12, R12, R13 ;  /* 0x0000000d0c0c7221 */ /* 0x008fe20000000000 */
[----:B------:R-:W-:-:S03]  /*0ea0*/  FFMA R18, R13, R24, R18 ;  /* 0x000000180d127223 */ /* 0x000fc60000000012 */
[----:B-1----:R-:W-:Y:S01]  /*0eb0*/  FADD R5, R12, R25 ;  /* 0x000000190c057221 */ /* 0x002fe20000000000 */
[----:B----4-:R-:W-:-:S03]  /*0ec0*/  FFMA R13, R25, R14, R18 ;  /* 0x0000000e190d7223 */ /* 0x010fc60000000012 */
[----:B------:R-:W-:Y:S01]  /*0ed0*/  FADD R12, R5, R26 ;  /* 0x0000001a050c7221 */ /* 0x000fe20000000000 */
[----:B------:R-:W-:Y:S01]  /*0ee0*/  FFMA R13, R26, R27, R13 ;  /* 0x0000001b1a0d7223 */ /* 0x000fe2000000000d */
[----:B------:R-:W-:Y:S06]  /*0ef0*/  @P0 BRA `(.L_x_3) ;  /* 0xfffffff800dc0947 */ /* 0x000fec000383ffff */
.L_x_2:
[----:B------:R-:W-:Y:S05]  /*0f00*/  @!P1 BRA `(.L_x_4) ;  /* 0x00000004003c9947 */ /* 0x000fea0003800000 */
[----:B------:R-:W-:Y:S02]  /*0f10*/  ISETP.GE.U32.AND P0, PT, R7, 0x8, PT ;  /* 0x000000080700780c */ /* 0x000fe40003f06070 */
[----:B------:R-:W-:-:S04]  /*0f20*/  LOP3.LUT R25, R0, 0x5, RZ, 0xc0, !PT ;  /* 0x0000000500197812 */ /* 0x000fc800078ec0ff */
[----:B------:R-:W-:-:S07]  /*0f30*/  ISETP.NE.AND P1, PT, R25, RZ, PT ;  /* 0x000000ff1900720c */ /* 0x000fce0003f25270 */
[----:B------:R-:W-:Y:S06]  /*0f40*/  @!P0 BRA `(.L_x_5) ;  /* 0x0000000000988947 */ /* 0x000fec0003800000 */
[----:B------:R-:W0:Y:S01]  /*0f50*/  LDC.64 R4, c[0x0][0x380] ;  /* 0x0000e000ff047b82 */ /* 0x000e220000000a00 */
[----:B------:R-:W-:-:S07]  /*0f60*/  IADD3 R7, PT, PT, R8, R9, RZ ;  /* 0x0000000908077210 */ /* 0x000fce0007ffe0ff */
[----:B------:R-:W1:Y:S01]  /*0f70*/  LDC.64 R2, c[0x0][0x388] ;  /* 0x0000e200ff027b82 */ /* 0x000e620000000a00 */
[----:B0-----:R-:W-:-:S05]  /*0f80*/  IMAD.WIDE R4, R7, 0x4, R4 ;  /* 0x0000000407047825 */ /* 0x001fca00078e0204 */
[----:B------:R-:W2:Y:S01]  /*0f90*/  LDG.E R26, desc[UR12][R4.64] ;  /* 0x0000000c041a7981 */ /* 0x000ea2000c1e1900 */
[----:B-1----:R-:W-:-:S03]  /*0fa0*/  IMAD.WIDE.U32 R2, R9, 0x4, R2 ;  /* 0x0000000409027825 */ /* 0x002fc600078e0002 */
[----:B------:R-:W3:Y:S04]  /*0fb0*/  LDG.E R21, desc[UR12][R4.64+0x4] ;  /* 0x0000040c04157981 */ /* 0x000ee8000c1e1900 */
[----:B------:R-:W4:Y:S04]  /*0fc0*/  LDG.E R27, desc[UR12][R2.64] ;  /* 0x0000000c021b7981 */ /* 0x000f28000c1e1900 */
[----:B------:R-:W5:Y:S04]  /*0fd0*/  LDG.E R22, desc[UR12][R2.64+0x4] ;  /* 0x0000040c02167981 */ /* 0x000f68000c1e1900 */
        /* <DEDUP_REMOVED lines=11> */
[----:B------:R-:W5:Y:S01]  /*1090*/  LDG.E R24, desc[UR12][R2.64+0x1c] ;  /* 0x00001c0c02187981 */ /* 0x000f62000c1e1900 */
[----:B------:R-:W-:Y:S01]  /*10a0*/  IADD3 R9, PT, PT, R9, 0x8, RZ ;  /* 0x0000000809097810 */ /* 0x000fe20007ffe0ff */
[----:B--2---:R-:W-:-:S04]  /*10b0*/  FADD R12, R12, R26 ;  /* 0x0000001a0c0c7221 */ /* 0x004fc80000000000 */
[----:B---3--:R-:W-:Y:S01]  /*10c0*/  FADD R12, R12, R21 ;  /* 0x000000150c0c7221 */ /* 0x008fe20000000000 */
[----:B----4-:R-:W-:-:S04]  /*10d0*/  FFMA R26, R26, R27, R13 ;  /* 0x0000001b1a1a7223 */ /* 0x010fc8000000000d */
[----:B-----5:R-:W-:Y:S01]  /*10e0*/  FFMA R22, R21, R22, R26 ;  /* 0x0000001615167223 */ /* 0x020fe2000000001a */
[----:B------:R-:W-:-:S03]  /*10f0*/  FADD R12, R12, R19 ;  /* 0x000000130c0c7221 */ /* 0x000fc60000000000 */
[----:B------:R-:W-:Y:S01]  /*1100*/  FFMA R20, R19, R20, R22 ;  /* 0x0000001413147223 */ /* 0x000fe20000000016 */
        /* <DEDUP_REMOVED lines=9> */
[----:B------:R-:W-:-:S07]  /*11a0*/  FFMA R13, R23, R24, R10 ;  /* 0x00000018170d7223 */ /* 0x000fce000000000a */
.L_x_5:
[----:B------:R-:W-:Y:S05]  /*11b0*/  @!P1 BRA `(.L_x_4) ;  /* 0x0000000000909947 */ /* 0x000fea0003800000 */
[----:B------:R-:W-:Y:S02]  /*11c0*/  ISETP.GE.U32.AND P0, PT, R25, 0x4, PT ;  /* 0x000000041900780c */ /* 0x000fe40003f06070 */
[----:B------:R-:W-:-:S04]  /*11d0*/  LOP3.LUT R0, R0, 0x1, RZ, 0xc0, !PT ;  /* 0x0000000100007812 */ /* 0x000fc800078ec0ff */
[----:B------:R-:W-:-:S07]  /*11e0*/  ISETP.NE.U32.AND P1, PT, R0, 0x1, PT ;  /* 0x000000010000780c */ /* 0x000fce0003f25070 */
        /* <DEDUP_REMOVED lines=22> */
[----:B------:R-:W-:-:S07]  /*1350*/  FFMA R13, R16, R17, R7 ;  /* 0x00000011100d7223 */ /* 0x000fce0000000007 */
.L_x_6:
[----:B------:R-:W-:Y:S05]  /*1360*/  @P1 BRA `(.L_x_4) ;  /* 0x0000000000241947 */ /* 0x000fea0003800000 */
[----:B------:R-:W0:Y:S01]  /*1370*/  LDC.64 R2, c[0x0][0x380] ;  /* 0x0000e000ff027b82 */ /* 0x000e220000000a00 */
[----:B------:R-:W-:-:S07]  /*1380*/  IMAD.IADD R7, R8, 0x1, R9 ;  /* 0x0000000108077824 */ /* 0x000fce00078e0209 */
[----:B------:R-:W1:Y:S01]  /*1390*/  LDC.64 R4, c[0x0][0x388] ;  /* 0x0000e200ff047b82 */ /* 0x000e620000000a00 */
[----:B0-----:R-:W-:-:S06]  /*13a0*/  IMAD.WIDE R2, R7, 0x4, R2 ;  /* 0x0000000407027825 */ /* 0x001fcc00078e0202 */
[----:B------:R-:W2:Y:S01]  /*13b0*/  LDG.E R2, desc[UR12][R2.64] ;  /* 0x0000000c02027981 */ /* 0x000ea2000c1e1900 */
[----:B-1----:R-:W-:-:S06]  /*13c0*/  IMAD.WIDE.U32 R4, R9, 0x4, R4 ;  /* 0x0000000409047825 */ /* 0x002fcc00078e0004 */
[----:B------:R-:W3:Y:S01]  /*13d0*/  LDG.E R4, desc[UR12][R4.64] ;  /* 0x0000000c04047981 */ /* 0x000ee2000c1e1900 */
[----:B--2---:R-:W-:Y:S01]  /*13e0*/  FADD R12, R12, R2 ;  /* 0x000000020c0c7221 */ /* 0x004fe20000000000 */
[----:B---3--:R-:W-:-:S07]  /*13f0*/  FFMA R13, R2, R4, R13 ;  /* 0x00000004020d7223 */ /* 0x008fce000000000d */
.L_x_4:
[----:B------:R-:W0:Y:S01]  /*1400*/  MUFU.RCP R3, R12 ;  /* 0x0000000c00037308 */ /* 0x000e220000001000 */
[----:B------:R-:W-:Y:S07]  /*1410*/  BSSY.RECONVERGENT B0, `(.L_x_7) ;  /* 0x000000d000007945 */ /* 0x000fee0003800200 */
[----:B------:R-:W1:Y:S01]  /*1420*/  FCHK P0, R13, R12 ;  /* 0x0000000c0d007302 */ /* 0x000e620000000000 */
[----:B0-----:R-:W-:-:S04]  /*1430*/  FFMA R0, R3, -R12, 1 ;  /* 0x3f80000003007423 */ /* 0x001fc8000000080c */
[----:B------:R-:W-:-:S04]  /*1440*/  FFMA R0, R3, R0, R3 ;  /* 0x0000000003007223 */ /* 0x000fc80000000003 */
[----:B------:R-:W-:-:S04]  /*1450*/  FFMA R2, R0, R13, RZ ;  /* 0x0000000d00027223 */ /* 0x000fc800000000ff */
[----:B------:R-:W-:-:S04]  /*1460*/  FFMA R3, R2, -R12, R13 ;  /* 0x8000000c02037223 */ /* 0x000fc8000000000d */
[----:B------:R-:W-:Y:S01]  /*1470*/  FFMA R5, R0, R3, R2 ;  /* 0x0000000300057223 */ /* 0x000fe20000000002 */
[----:B-1----:R-:W-:Y:S06]  /*1480*/  @!P0 BRA `(.L_x_8) ;  /* 0x0000000000148947 */ /* 0x002fec0003800000 */
[----:B------:R-:W-:Y:S02]  /*1490*/  MOV R0, R13 ;  /* 0x0000000d00007202 */ /* 0x000fe40000000f00 */
[----:B------:R-:W-:Y:S02]  /*14a0*/  MOV R3, R12 ;  /* 0x0000000c00037202 */ /* 0x000fe40000000f00 */
[----:B------:R-:W-:-:S07]  /*14b0*/  MOV R2, 0x14d0 ;  /* 0x000014d000027802 */ /* 0x000fce0000000f00 */
[----:B------:R-:W-:Y:S05]  /*14c0*/  CALL.REL.NOINC `($__internal_0_$__cuda_sm3x_div_rn_noftz_f32_slowpath) ;  /* 0x0000000000187944 */ /* 0x000fea0003c00000 */
[----:B------:R-:W-:-:S07]  /*14d0*/  MOV R5, R0 ;  /* 0x0000000000057202 */ /* 0x000fce0000000f00 */
.L_x_8:
[----:B------:R-:W-:Y:S05]  /*14e0*/  BSYNC.RECONVERGENT B0 ;  /* 0x0000000000007941 */ /* 0x000fea0003800200 */
.L_x_7:
[----:B------:R-:W0:Y:S02]  /*14f0*/  LDC.64 R2, c[0x0][0x390] ;  /* 0x0000e400ff027b82 */ /* 0x000e240000000a00 */
[----:B0-----:R-:W-:-:S05]  /*1500*/  IMAD.WIDE R6, R6, 0x4, R2 ;  /* 0x0000000406067825 */ /* 0x001fca00078e0202 */
[----:B------:R-:W-:Y:S01]  /*1510*/  STG.E desc[UR12][R6.64], R5 ;  /* 0x0000000506007986 */ /* 0x000fe2000c10190c */
[----:B------:R-:W-:Y:S05]  /*1520*/  EXIT ;  /* 0x000000000000794d */ /* 0x000fea0003800000 */
        .weak           $__internal_0_$__cuda_sm3x_div_rn_noftz_f32_slowpath
        .type           $__internal_0_$__cuda_sm3x_div_rn_noftz_f32_slowpath,@function
        .size           $__internal_0_$__cuda_sm3x_div_rn_noftz_f32_slowpath,(.L_x_58 - $__internal_0_$__cuda_sm3x_div_rn_noftz_f32_slowpath)
$__internal_0_$__cuda_sm3x_div_rn_noftz_f32_slowpath:
[----:B------:R-:W-:Y:S01]  /*1530*/  SHF.R.U32.HI R5, RZ, 0x17, R3 ;  /* 0x00000017ff057819 */ /* 0x000fe20000011603 */
[----:B------:R-:W-:Y:S01]  /*1540*/  BSSY.RECONVERGENT B1, `(.L_x_9) ;  /* 0x0000062000017945 */ /* 0x000fe20003800200 */
[----:B------:R-:W-:Y:S02]  /*1550*/  SHF.R.U32.HI R4, RZ, 0x17, R0 ;  /* 0x00000017ff047819 */ /* 0x000fe40000011600 */
[----:B------:R-:W-:Y:S02]  /*1560*/  LOP3.LUT R12, R5, 0xff, RZ, 0xc0, !PT ;  /* 0x000000ff050c7812 */ /* 0x000fe400078ec0ff */
[----:B------:R-:W-:Y:S02]  /*1570*/  LOP3.LUT R9, R4, 0xff, RZ, 0xc0, !PT ;  /* 0x000000ff04097812 */ /* 0x000fe400078ec0ff */
[----:B------:R-:W-:Y:S02]  /*1580*/  IADD3 R7, PT, PT, R12, -0x1, RZ ;  /* 0xffffffff0c077810 */ /* 0x000fe40007ffe0ff */
[----:B------:R-:W-:-:S02]  /*1590*/  IADD3 R5, PT, PT, R9, -0x1, RZ ;  /* 0xffffffff09057810 */ /* 0x000fc40007ffe0ff */
[----:B------:R-:W-:-:S04]  /*15a0*/  ISETP.GT.U32.AND P0, PT, R7, 0xfd, PT ;  /* 0x000000fd0700780c */ /* 0x000fc80003f04070 */
[----:B------:R-:W-:-:S13]  /*15b0*/  ISETP.GT.U32.OR P0, PT, R5, 0xfd, P0 ;  /* 0x000000fd0500780c */ /* 0x000fda0000704470 */
[----:B------:R-:W-:Y:S01]  /*15c0*/  @!P0 MOV R4, RZ ;  /* 0x000000ff00048202 */ /* 0x000fe20000000f00 */
[----:B------:R-:W-:Y:S06]  /*15d0*/  @!P0 BRA `(.L_x_10) ;  /* 0x00000000005c8947 */ /* 0x000fec0003800000 */
[----:B------:R-:W-:Y:S02]  /*15e0*/  FSETP.GTU.FTZ.AND P0, PT, |R0|, +INF , PT ;  /* 0x7f8000000000780b */ /* 0x000fe40003f1c200 */
[----:B------:R-:W-:-:S04]  /*15f0*/  FSETP.GTU.FTZ.AND P1, PT, |R3|, +INF , PT ;  /* 0x7f8000000300780b */ /* 0x000fc80003f3c200 */
[----:B------:R-:W-:-:S13]  /*1600*/  PLOP3.LUT P0, PT, P0, P1, PT, 0xf8, 0x8f ;  /* 0x00000000008f781c */ /* 0x000fda0000703f70 */
[----:B------:R-:W-:Y:S05]  /*1610*/  @P0 BRA `(.L_x_11) ;  /* 0x00000004004c0947 */ /* 0x000fea0003800000 */
[----:B------:R-:W-:-:S13]  /*1620*/  LOP3.LUT P0, RZ, R3, 0x7fffffff, R0, 0xc8, !PT ;  /* 0x7fffffff03ff7812 */ /* 0x000fda000780c800 */
[----:B------:R-:W-:Y:S05]  /*1630*/  @!P0 BRA `(.L_x_12) ;  /* 0x00000004003c8947 */ /* 0x000fea0003800000 */
[C---:B------:R-:W-:Y:S02]  /*1640*/  FSETP.NEU.FTZ.AND P0, PT, |R0|.reuse, +INF , PT ;  /* 0x7f8000000000780b */ /* 0x040fe40003f1d200 */
[----:B------:R-:W-:Y:S02]  /*1650*/  FSETP.NEU.FTZ.AND P2, PT, |R3|, +INF , PT ;  /* 0x7f8000000300780b */ /* 0x000fe40003f5d200 */
[----:B------:R-:W-:-:S11]  /*1660*/  FSETP.NEU.FTZ.AND P1, PT, |R0|, +INF , PT ;  /* 0x7f8000000000780b */ /* 0x000fd60003f3d200 */
[----:B------:R-:W-:Y:S05]  /*1670*/  @!P2 BRA !P0, `(.L_x_12) ;  /* 0x00000004002ca947 */ /* 0x000fea0004000000 */
[----:B------:R-:W-:-:S04]  /*1680*/  LOP3.LUT P0, RZ, R0, 0x7fffffff, RZ, 0xc0, !PT ;  /* 0x7fffffff00ff7812 */ /* 0x000fc8000780c0ff */
[----:B------:R-:W-:-:S13]  /*1690*/  PLOP3.LUT P0, PT, P2, P0, PT, 0x2f, 0xf2 ;  /* 0x0000000000f2781c */ /* 0x000fda0001700577 */
[----:B------:R-:W-:Y:S05]  /*16a0*/  @P0 BRA `(.L_x_13) ;  /* 0x0000000400180947 */ /* 0x000fea0003800000 */
[----:B------:R-:W-:-:S04]  /*16b0*/  LOP3.LUT P0, RZ, R3, 0x7fffffff, RZ, 0xc0, !PT ;  /* 0x7fffffff03ff7812 */ /* 0x000fc8000780c0ff */
[----:B------:R-:W-:-:S13]  /*16c0*/  PLOP3.LUT P0, PT, P1, P0, PT, 0x2f, 0xf2 ;  /* 0x0000000000f2781c */ /* 0x000fda0000f00577 */
[----:B------:R-:W-:Y:S05]  /*16d0*/  @P0 BRA `(.L_x_14) ;  /* 0x0000000400000947 */ /* 0x000fea0003800000 */
[----:B------:R-:W-:Y:S02]  /*16e0*/  ISETP.GE.AND P0, PT, R5, RZ, PT ;  /* 0x000000ff0500720c */ /* 0x000fe40003f06270 */
[----:B------:R-:W-:-:S11]  /*16f0*/  ISETP.GE.AND P1, PT, R7, RZ, PT ;  /* 0x000000ff0700720c */ /* 0x000fd60003f26270 */
[----:B------:R-:W-:Y:S01]  /*1700*/  @P0 MOV R4, RZ ;  /* 0x000000ff00040202 */ /* 0x000fe20000000f00 */
[----:B------:R-:W-:Y:S01]  /*1710*/  @!P0 FFMA R0, R0, 1.84467440737095516160e+19, RZ ;  /* 0x5f80000000008823 */ /* 0x000fe200000000ff */
[----:B------:R-:W-:Y:S01]  /*1720*/  @!P0 MOV R4, 0xffffffc0 ;  /* 0xffffffc000048802 */ /* 0x000fe20000000f00 */
[----:B------:R-:W-:-:S03]  /*1730*/  @!P1 FFMA R3, R3, 1.84467440737095516160e+19, RZ ;  /* 0x5f80000003039823 */ /* 0x000fc600000000ff */
[----:B------:R-:W-:-:S07]  /*1740*/  @!P1 IADD3 R4, PT, PT, R4, 0x40, RZ ;  /* 0x0000004004049810 */ /* 0x000fce0007ffe0ff */
.L_x_10:
[----:B------:R-:W-:Y:S01]  /*1750*/  LEA R8, R12, 0xc0800000, 0x17 ;  /* 0xc08000000c087811 */ /* 0x000fe200078eb8ff */
[----:B------:R-:W-:Y:S04]  /*1760*/  BSSY.RECONVERGENT B2, `(.L_x_15) ;  /* 0x0000036000027945 */ /* 0x000fe80003800200 */
[----:B------:R-:W-:Y:S01]  /*1770*/  IMAD.IADD R8, R3, 0x1, -R8 ;  /* 0x0000000103087824 */ /* 0x000fe200078e0a08 */
[----:B------:R-:W-:-:S03]  /*1780*/  IADD3 R3, PT, PT, R9, -0x7f, RZ ;  /* 0xffffff8109037810 */ /* 0x000fc60007ffe0ff */
[----:B------:R-:W0:Y:S01]  /*1790*/  MUFU.RCP R5, R8 ;  /* 0x0000000800057308 */ /* 0x000e220000001000 */
[----:B------:R-:W-:Y:S01]  /*17a0*/  FADD.FTZ R7, -R8, -RZ ;  /* 0x800000ff08077221 */ /* 0x000fe20000010100 */
[----:B------:R-:W-:-:S03]  /*17b0*/  IMAD R0, R3, -0x800000, R0 ;  /* 0xff80000003007824 */ /* 0x000fc600078e0200 */
[----:B0-----:R-:W-:-:S04]  /*17c0*/  FFMA R10, R5, R7, 1 ;  /* 0x3f800000050a7423 */ /* 0x001fc80000000007 */
[----:B------:R-:W-:-:S04]  /*17d0*/  FFMA R14, R5, R10, R5 ;  /* 0x0000000a050e7223 */ /* 0x000fc80000000005 */
[----:B------:R-:W-:-:S04]  /*17e0*/  FFMA R5, R0, R14, RZ ;  /* 0x0000000e00057223 */ /* 0x000fc800000000ff */
[----:B------:R-:W-:-:S04]  /*17f0*/  FFMA R10, R7, R5, R0 ;  /* 0x00000005070a7223 */ /* 0x000fc80000000000 */
[----:B------:R-:W-:Y:S01]  /*1800*/  FFMA R9, R14, R10, R5 ;  /* 0x0000000a0e097223 */ /* 0x000fe20000000005 */
[----:B------:R-:W-:-:S03]  /*1810*/  IADD3 R5, PT, PT, R3, 0x7f, -R12 ;  /* 0x0000007f03057810 */ /* 0x000fc60007ffe80c */
[----:B------:R-:W-:Y:S01]  /*1820*/  FFMA R10, R7, R9, R0 ;  /* 0x00000009070a7223 */ /* 0x000fe20000000000 */
[----:B------:R-:W-:-:S03]  /*1830*/  IADD3 R5, PT, PT, R5, R4, RZ ;  /* 0x0000000405057210 */ /* 0x000fc60007ffe0ff */
[----:B------:R-:W-:-:S05]  /*1840*/  FFMA R0, R14, R10, R9 ;  /* 0x0000000a0e007223 */ /* 0x000fca0000000009 */
[----:B------:R-:W-:-:S04]  /*1850*/  SHF.R.U32.HI R3, RZ, 0x17, R0 ;  /* 0x00000017ff037819 */ /* 0x000fc80000011600 */
[----:B------:R-:W-:-:S04]  /*1860*/  LOP3.LUT R3, R3, 0xff, RZ, 0xc0, !PT ;  /* 0x000000ff03037812 */ /* 0x000fc800078ec0ff */
[----:B------:R-:W-:-:S04]  /*1870*/  IADD3 R7, PT, PT, R3, R5, RZ ;  /* 0x0000000503077210 */ /* 0x000fc80007ffe0ff */
[----:B------:R-:W-:-:S04]  /*1880*/  IADD3 R3, PT, PT, R7, -0x1, RZ ;  /* 0xffffffff07037810 */ /* 0x000fc80007ffe0ff */
[----:B------:R-:W-:-:S13]  /*1890*/  ISETP.GE.U32.AND P0, PT, R3, 0xfe, PT ;  /* 0x000000fe0300780c */ /* 0x000fda0003f06070 */
[----:B------:R-:W-:Y:S05]  /*18a0*/  @!P0 BRA `(.L_x_16) ;  /* 0x0000000000808947 */ /* 0x000fea0003800000 */
[----:B------:R-:W-:-:S13]  /*18b0*/  ISETP.GT.AND P0, PT, R7, 0xfe, PT ;  /* 0x000000fe0700780c */ /* 0x000fda0003f04270 */
[----:B------:R-:W-:Y:S05]  /*18c0*/  @P0 BRA `(.L_x_17) ;  /* 0x00000000006c0947 */ /* 0x000fea0003800000 */
[----:B------:R-:W-:-:S13]  /*18d0*/  ISETP.GE.AND P0, PT, R7, 0x1, PT ;  /* 0x000000010700780c */ /* 0x000fda0003f06270 */
[----:B------:R-:W-:Y:S05]  /*18e0*/  @P0 BRA `(.L_x_18) ;  /* 0x0000000000740947 */ /* 0x000fea0003800000 */
[----:B------:R-:W-:Y:S02]  /*18f0*/  ISETP.GE.AND P0, PT, R7, -0x18, PT ;  /* 0xffffffe80700780c */ /* 0x000fe40003f06270 */
[----:B------:R-:W-:-:S11]  /*1900*/  LOP3.LUT R0, R0, 0x80000000, RZ, 0xc0, !PT ;  /* 0x8000000000007812 */ /* 0x000fd600078ec0ff */
[----:B------:R-:W-:Y:S05]  /*1910*/  @!P0 BRA `(.L_x_18) ;  /* 0x0000000000688947 */ /* 0x000fea0003800000 */
[CCC-:B------:R-:W-:Y:S01]  /*1920*/  FFMA.RZ R3, R14.reuse, R10.reuse, R9.reuse ;  /* 0x0000000a0e037223 */ /* 0x1c0fe2000000c009 */
[C---:B------:R-:W-:Y:S01]  /*1930*/  IADD3 R8, PT, PT, R7.reuse, 0x20, RZ ;  /* 0x0000002007087810 */ /* 0x040fe20007ffe0ff */
[CCC-:B------:R-:W-:Y:S01]  /*1940*/  FFMA.RM R4, R14.reuse, R10.reuse, R9.reuse ;  /* 0x0000000a0e047223 */ /* 0x1c0fe20000004009 */
[----:B------:R-:W-:Y:S02]  /*1950*/  ISETP.NE.AND P2, PT, R7, RZ, PT ;  /* 0x000000ff0700720c */ /* 0x000fe40003f45270 */
[----:B------:R-:W-:Y:S01]  /*1960*/  LOP3.LUT R5, R3, 0x7fffff, RZ, 0xc0, !PT ;  /* 0x007fffff03057812 */ /* 0x000fe200078ec0ff */
[----:B------:R-:W-:Y:S01]  /*1970*/  FFMA.RP R3, R14, R10, R9 ;  /* 0x0000000a0e037223 */ /* 0x000fe20000008009 */
[----:B------:R-:W-:Y:S02]  /*1980*/  ISETP.NE.AND P1, PT, R7, RZ, PT ;  /* 0x000000ff0700720c */ /* 0x000fe40003f25270 */
[----:B------:R-:W-:Y:S02]  /*1990*/  LOP3.LUT R5, R5, 0x800000, RZ, 0xfc, !PT ;  /* 0x0080000005057812 */ /* 0x000fe400078efcff */
[----:B------:R-:W-:-:S02]  /*19a0*/  IADD3 R7, PT, PT, -R7, RZ, RZ ;  /* 0x000000ff07077210 */ /* 0x000fc40007ffe1ff */
[----:B------:R-:W-:Y:S02]  /*19b0*/  SHF.L.U32 R8, R5, R8, RZ ;  /* 0x0000000805087219 */ /* 0x000fe400000006ff */
[----:B------:R-:W-:Y:S02]  /*19c0*/  FSETP.NEU.FTZ.AND P0, PT, R3, R4, PT ;  /* 0x000000040300720b */ /* 0x000fe40003f1d000 */
[----:B------:R-:W-:Y:S02]  /*19d0*/  SEL R4, R7, RZ, P2 ;  /* 0x000000ff07047207 */ /* 0x000fe40001000000 */
[----:B------:R-:W-:Y:S02]  /*19e0*/  ISETP.NE.AND P1, PT, R8, RZ, P1 ;  /* 0x000000ff0800720c */ /* 0x000fe40000f25270 */
[----:B------:R-:W-:Y:S02]  /*19f0*/  SHF.R.U32.HI R4, RZ, R4, R5 ;  /* 0x00000004ff047219 */ /* 0x000fe40000011605 */
[----:B------:R-:W-:-:S02]  /*1a00*/  PLOP3.LUT P0, PT, P0, P1, PT, 0xf8, 0x8f ;  /* 0x00000000008f781c */ /* 0x000fc40000703f70 */
[----:B------:R-:W-:Y:S02]  /*1a10*/  SHF.R.U32.HI R8, RZ, 0x1, R4 ;  /* 0x00000001ff087819 */ /* 0x000fe40000011604 */
[----:B------:R-:W-:-:S04]  /*1a20*/  SEL R3, RZ, 0x1, !P0 ;  /* 0x00000001ff037807 */ /* 0x000fc80004000000 */
[----:B------:R-:W-:-:S04]  /*1a30*/  LOP3.LUT R3, R3, 0x1, R8, 0xf8, !PT ;  /* 0x0000000103037812 */ /* 0x000fc800078ef808 */
[----:B------:R-:W-:-:S04]  /*1a40*/  LOP3.LUT R3, R3, R4, RZ, 0xc0, !PT ;  /* 0x0000000403037212 */ /* 0x000fc800078ec0ff */
[----:B------:R-:W-:-:S04]  /*1a50*/  IADD3 R3, PT, PT, R8, R3, RZ ;  /* 0x0000000308037210 */ /* 0x000fc80007ffe0ff */
[----:B------:R-:W-:Y:S01]  /*1a60*/  LOP3.LUT R0, R3, R0, RZ, 0xfc, !PT ;  /* 0x0000000003007212 */ /* 0x000fe200078efcff */
[----:B------:R-:W-:Y:S06]  /*1a70*/  BRA `(.L_x_18) ;  /* 0x0000000000107947 */ /* 0x000fec0003800000 */
.L_x_17:
[----:B------:R-:W-:-:S04]  /*1a80*/  LOP3.LUT R0, R0, 0x80000000, RZ, 0xc0, !PT ;  /* 0x8000000000007812 */ /* 0x000fc800078ec0ff */
[----:B------:R-:W-:Y:S01]  /*1a90*/  LOP3.LUT R0, R0, 0x7f800000, RZ, 0xfc, !PT ;  /* 0x7f80000000007812 */ /* 0x000fe200078efcff */
[----:B------:R-:W-:Y:S06]  /*1aa0*/  BRA `(.L_x_18) ;  /* 0x0000000000047947 */ /* 0x000fec0003800000 */
.L_x_16:
[----:B------:R-:W-:-:S07]  /*1ab0*/  LEA R0, R5, R0, 0x17 ;  /* 0x0000000005007211 */ /* 0x000fce00078eb8ff */
.L_x_18:
[----:B------:R-:W-:Y:S05]  /*1ac0*/  BSYNC.RECONVERGENT B2 ;  /* 0x0000000000027941 */ /* 0x000fea0003800200 */
.L_x_15:
[----:B------:R-:W-:Y:S05]  /*1ad0*/  BRA `(.L_x_19) ;  /* 0x0000000000207947 */ /* 0x000fea0003800000 */
.L_x_14:
[----:B------:R-:W-:-:S04]  /*1ae0*/  LOP3.LUT R0, R3, 0x80000000, R0, 0x48, !PT ;  /* 0x8000000003007812 */ /* 0x000fc800078e4800 */
[----:B------:R-:W-:Y:S01]  /*1af0*/  LOP3.LUT R0, R0, 0x7f800000, RZ, 0xfc, !PT ;  /* 0x7f80000000007812 */ /* 0x000fe200078efcff */
[----:B------:R-:W-:Y:S06]  /*1b00*/  BRA `(.L_x_19) ;  /* 0x0000000000147947 */ /* 0x000fec0003800000 */
.L_x_13:
[----:B------:R-:W-:Y:S01]  /*1b10*/  LOP3.LUT R0, R3, 0x80000000, R0, 0x48, !PT ;  /* 0x8000000003007812 */ /* 0x000fe200078e4800 */
[----:B------:R-:W-:Y:S06]  /*1b20*/  BRA `(.L_x_19) ;  /* 0x00000000000c7947 */ /* 0x000fec0003800000 */
.L_x_12:
[----:B------:R-:W0:Y:S01]  /*1b30*/  MUFU.RSQ R0, -QNAN ;  /* 0xffc0000000007908 */ /* 0x000e220000001400 */
[----:B------:R-:W-:Y:S05]  /*1b40*/  BRA `(.L_x_19) ;  /* 0x0000000000047947 */ /* 0x000fea0003800000 */
.L_x_11:
[----:B------:R-:W-:-:S07]  /*1b50*/  FADD.FTZ R0, R0, R3 ;  /* 0x0000000300007221 */ /* 0x000fce0000010000 */
.L_x_19:
[----:B------:R-:W-:Y:S05]  /*1b60*/  BSYNC.RECONVERGENT B1 ;  /* 0x0000000000017941 */ /* 0x000fea0003800200 */
.L_x_9:
[----:B------:R-:W-:-:S04]  /*1b70*/  HFMA2 R3, -RZ, RZ, 0, 0 ;  /* 0x00000000ff037431 */ /* 0x000fc800000001ff */
[----:B0-----:R-:W-:Y:S05]  /*1b80*/  RET.REL.NODEC R2 `(_Z10matrix_vecPfS_S_i) ;  /* 0xffffffe4021c7950 */ /* 0x001fea0003c3ffff */
.L_x_20:
[----:B------:R-:W-:-:S00]  /*1b90*/  BRA `(.L_x_20) ;  /* 0xfffffffc00fc7947 */ /* 0x000fc0000383ffff */
[----:B------:R-:W-:-:S00]  /*1ba0*/  NOP ;  /* 0x0000000000007918 */ /* 0x000fc00000000000 */
        /* <DEDUP_REMOVED lines=13> */
.L_x_58:


//--------------------- .text._Z9mirroringPfS_ii  --------------------------
	.section	.text._Z9mirroringPfS_ii,"ax",@progbits
	.align	128
        .global         _Z9mirroringPfS_ii
        .type           _Z9mirroringPfS_ii,@function
        .size           _Z9mirroringPfS_ii,(.L_x_61 - _Z9mirroringPfS_ii)
        .other          _Z9mirroringPfS_ii,@"STO_CUDA_ENTRY STV_DEFAULT"
_Z9mirroringPfS_ii:
.text._Z9mirroringPfS_ii:
[----:B------:R-:W-:Y:S08]  /*0000*/  LDC R1, c[0x0][0x37c] ;  /* 0x0000df00ff017b82 */ /* 0x000ff00000000800 */
[----:B------:R-:W0:Y:S01]  /*0010*/  LDC.64 R2, c[0x0][0x390] ;  /* 0x0000e400ff027b82 */ /* 0x000e220000000a00 */
[----:B------:R-:W1:Y:S01]  /*0020*/  S2R R9, SR_TID.X ;  /* 0x0000000000097919 */ /* 0x000e620000002100 */
[----:B0-----:R-:W-:-:S05]  /*0030*/  VIADD R2, R2, 0xffffffff ;  /* 0xffffffff02027836 */ /* 0x001fca0000000000 */
[----:B------:R-:W-:-:S04]  /*0040*/  LEA.HI R2, R2, R2, RZ, 0x1 ;  /* 0x0000000202027211 */ /* 0x000fc800078f08ff */
[----:B------:R-:W-:-:S05]  /*0050*/  LOP3.LUT R0, R2, 0xfffffffe, RZ, 0xc0, !PT ;  /* 0xfffffffe02007812 */ /* 0x000fca00078ec0ff */
[----:B------:R-:W-:Y:S02]  /*0060*/  IMAD.IADD R5, R0, 0x1, R3 ;  /* 0x0000000100057824 */ /* 0x000fe400078e0203 */
[----:B------:R-:W1:Y:S03]  /*0070*/  S2R R0, SR_CTAID.X ;  /* 0x0000000000007919 */ /* 0x000e660000002500 */
[----:B------:R-:W-:-:S04]  /*0080*/  IABS R11, R5 ;  /* 0x00000005000b7213 */ /* 0x000fc80000000000 */
[----:B------:R-:W0:Y:S08]  /*0090*/  I2F.RP R4, R11 ;  /* 0x0000000b00047306 */ /* 0x000e300000209400 */
[----:B0-----:R-:W0:Y:S01]  /*00a0*/  MUFU.RCP R4, R4 ;  /* 0x0000000400047308 */ /* 0x001e220000001000 */
[----:B-1----:R-:W-:Y:S02]  /*00b0*/  IMAD R0, R0, 0x100, R9 ;  /* 0x0000010000007824 */ /* 0x002fe400078e0209 */
[----:B0-----:R-:W-:-:S03]  /*00c0*/  VIADD R6, R4, 0xffffffe ;  /* 0x0ffffffe04067836 */ /* 0x001fc60000000000 */
[----:B------:R-:W-:Y:S02]  /*00d0*/  IABS R4, R0 ;  /* 0x0000000000047213 */ /* 0x000fe40000000000 */
[----:B------:R0:W1:Y:S02]  /*00e0*/  F2I.FTZ.U32.TRUNC.NTZ R7, R6 ;  /* 0x0000000600077305 */ /* 0x000064000021f000 */
[----:B0-----:R-:W-:Y:S01]  /*00f0*/  IMAD.MOV.U32 R6, RZ, RZ, RZ ;  /* 0x000000ffff067224 */ /* 0x001fe200078e00ff */
[----:B-1----:R-:W-:-:S05]  /*0100*/  IADD3 R8, PT, PT, RZ, -R7, RZ ;  /* 0x80000007ff087210 */ /* 0x002fca0007ffe0ff */
[----:B------:R-:W-:Y:S01]  /*0110*/  IMAD R9, R8, R11, RZ ;  /* 0x0000000b08097224 */ /* 0x000fe200078e02ff */
[----:B------:R-:W-:-:S03]  /*0120*/  IABS R8, R5 ;  /* 0x0000000500087213 */ /* 0x000fc60000000000 */
[----:B------:R-:W-:Y:S01]  /*0130*/  IMAD.HI.U32 R7, R7, R9, R6 ;  /* 0x0000000907077227 */ /* 0x000fe200078e0006 */
[----:B------:R-:W-:-:S03]  /*0140*/  IADD3 R6, PT, PT, RZ, -R8, RZ ;  /* 0x80000008ff067210 */ /* 0x000fc60007ffe0ff */
[----:B------:R-:W-:Y:S02]  /*0150*/  IMAD R9, R5, R5, RZ ;  /* 0x0000000505097224 */ /* 0x000fe400078e02ff */
[----:B------:R-:W-:-:S04]  /*0160*/  IMAD.HI.U32 R7, R7, R4, RZ ;  /* 0x0000000407077227 */ /* 0x000fc800078e00ff */
[----:B------:R-:W-:-:S05]  /*0170*/  IMAD R4, R7, R6, R4 ;  /* 0x0000000607047224 */ /* 0x000fca00078e0204 */
[----:B------:R-:W-:-:S13]  /*0180*/  ISETP.GT.U32.AND P2, PT, R11, R4, PT ;  /* 0x000000040b00720c */ /* 0x000fda0003f44070 */
[----:B------:R-:W-:Y:S02]  /*0190*/  @!P2 IMAD.IADD R4, R4, 0x1, -R11 ;  /* 0x000000010404a824 */ /* 0x000fe400078e0a0b */
[----:B------:R-:W-:Y:S01]  /*01a0*/  @!P2 VIADD R7, R7, 0x1 ;  /* 0x000000010707a836 */ /* 0x000fe20000000000 */
[----:B------:R-:W-:Y:S02]  /*01b0*/  ISETP.NE.AND P2, PT, R5, RZ, PT ;  /* 0x000000ff0500720c */ /* 0x000fe40003f45270 */
[----:B------:R-:W-:Y:S02]  /*01c0*/  ISETP.GE.U32.AND P0, PT, R4, R11, PT ;  /* 0x0000000b0400720c */ /* 0x000fe40003f06070 */
[----:B------:R-:W-:-:S04]  /*01d0*/  LOP3.LUT R4, R0, R5, RZ, 0x3c, !PT ;  /* 0x0000000500047212 */ /* 0x000fc800078e3cff */
[----:B------:R-:W-:-:S07]  /*01e0*/  ISETP.GE.AND P1, PT, R4, RZ, PT ;  /* 0x000000ff0400720c */ /* 0x000fce0003f26270 */
[----:B------:R-:W-:Y:S02]  /*01f0*/  @P0 IADD3 R7, PT, PT, R7, 0x1, RZ ;  /* 0x0000000107070810 */ /* 0x000fe40007ffe0ff */
[----:B------:R-:W-:-:S04]  /*0200*/  ISETP.GE.AND P0, PT, R0, R9, PT ;  /* 0x000000090000720c */ /* 0x000fc80003f06270 */
[----:B------:R-:W-:Y:S01]  /*0210*/  @!P1 IMAD.MOV R7, RZ, RZ, -R7 ;  /* 0x000000ffff079224 */ /* 0x000fe200078e0a07 */
[----:B------:R-:W-:-:S08]  /*0220*/  @!P2 LOP3.LUT R7, RZ, R5, RZ, 0x33, !PT ;  /* 0x00000005ff07a212 */ /* 0x000fd000078e33ff */
[----:B------:R-:W-:Y:S05]  /*0230*/  @P0 EXIT ;  /* 0x000000000000094d */ /* 0x000fea0003800000 */
[----:B------:R-:W-:Y:S01]  /*0240*/  IMAD.MOV R4, RZ, RZ, -R7 ;  /* 0x000000ffff047224 */ /* 0x000fe200078e0a07 */
[----:B------:R-:W-:Y:S01]  /*0250*/  SHF.R.S32.HI R6, RZ, 0x1, R2 ;  /* 0x00000001ff067819 */ /* 0x000fe20000011402 */
[----:B------:R-:W0:Y:S02]  /*0260*/  LDCU.64 UR4, c[0x0][0x358] ;  /* 0x00006b00ff0477ac */ /* 0x000e240008000a00 */
[C---:B------:R-:W-:Y:S01]  /*0270*/  IMAD R8, R5.reuse, R4, R0 ;  /* 0x0000000405087224 */ /* 0x040fe200078e0200 */
[----:B------:R-:W-:-:S04]  /*0280*/  IADD3 R5, PT, PT, R5, -R6, RZ ;  /* 0x8000000605057210 */ /* 0x000fc80007ffe0ff */
[CC--:B------:R-:W-:Y:S02]  /*0290*/  VIMNMX R2, PT, PT, R7.reuse, R8.reuse, PT ;  /* 0x0000000807027248 */ /* 0x0c0fe40003fe0100 */
[----:B------:R-:W-:Y:S02]  /*02a0*/  VIMNMX R4, PT, PT, R7, R8, !PT ;  /* 0x0000000807047248 */ /* 0x000fe40007fe0100 */
[----:B------:R-:W-:-:S04]  /*02b0*/  ISETP.GE.AND P0, PT, R2, R6, PT ;  /* 0x000000060200720c */ /* 0x000fc80003f06270 */
[----:B------:R-:W-:-:S13]  /*02c0*/  ISETP.LT.AND P0, PT, R4, R5, P0 ;  /* 0x000000050400720c */ /* 0x000fda0000701270 */
[----:B------:R-:W1:Y:S02]  /*02d0*/  @!P0 LDC.64 R4, c[0x0][0x388] ;  /* 0x0000e200ff048b82 */ /* 0x000e640000000a00 */
[----:B-1----:R-:W-:-:S05]  /*02e0*/  @!P0 IMAD.WIDE R4, R0, 0x4, R4 ;  /* 0x0000000400048825 */ /* 0x002fca00078e0204 */
[----:B0-----:R0:W-:Y:S01]  /*02f0*/  @!P0 STG.E desc[UR4][R4.64], RZ ;  /* 0x000000ff04008986 */ /* 0x0011e2000c101904 */
[----:B------:R-:W-:Y:S05]  /*0300*/  @!P0 EXIT ;  /* 0x000000000000894d */ /* 0x000fea0003800000 */
[----:B0-----:R-:W0:Y:S01]  /*0310*/  LDC.64 R4, c[0x0][0x380] ;  /* 0x0000e000ff047b82 */ /* 0x001e220000000a00 */
[----:B------:R-:W-:Y:S01]  /*0320*/  IMAD.IADD R2, R7, 0x1, -R6 ;  /* 0x0000000107027824 */ /* 0x000fe200078e0a06 */
[----:B------:R-:W-:-:S05]  /*0330*/  IADD3 R6, PT, PT, R8, -R6, RZ ;  /* 0x8000000608067210 */ /* 0x000fca0007ffe0ff */
[----:B------:R-:W-:-:S04]  /*0340*/  IMAD R3, R2, R3, R6 ;  /* 0x0000000302037224 */ /* 0x000fc800078e0206 */
[----:B0-----:R-:W-:Y:S02]  /*0350*/  IMAD.WIDE R2, R3, 0x4, R4 ;  /* 0x0000000403027825 */ /* 0x001fe400078e0204 */
[----:B------:R-:W0:Y:S04]  /*0360*/  LDC.64 R4, c[0x0][0x388] ;  /* 0x0000e200ff047b82 */ /* 0x000e280000000a00 */
[----:B------:R-:W2:Y:S01]  /*0370*/  LDG.E R3, desc[UR4][R2.64] ;  /* 0x0000000402037981 */ /* 0x000ea2000c1e1900 */
[----:B0-----:R-:W-:-:S05]  /*0380*/  IMAD.WIDE R4, R0, 0x4, R4 ;  /* 0x0000000400047825 */ /* 0x001fca00078e0204 */
[----:B--2---:R-:W-:Y:S01]  /*0390*/  STG.E desc[UR4][R4.64], R3 ;  /* 0x0000000304007986 */ /* 0x004fe2000c101904 */
[----:B------:R-:W-:Y:S05]  /*03a0*/  EXIT ;  /* 0x000000000000794d */ /* 0x000fea0003800000 */
.L_x_21:
        /* <DEDUP_REMOVED lines=13> */
.L_x_61:


//--------------------- .text._Z5patchPfS_iiiii   --------------------------
	.section	.text._Z5patchPfS_iiiii,"ax",@progbits
	.align	128
        .global         _Z5patchPfS_iiiii
        .type           _Z5patchPfS_iiiii,@function
        .size           _Z5patchPfS_iiiii,(.L_x_62 - _Z5patchPfS_iiiii)
        .other          _Z5patchPfS_iiiii,@"STO_CUDA_ENTRY STV_DEFAULT"
_Z5patchPfS_iiiii:
.text._Z5patchPfS_iiiii:
[----:B------:R-:W-:Y:S08]  /*0000*/  LDC R1, c[0x0][0x37c] ;  /* 0x0000df00ff017b82 */ /* 0x000ff00000000800 */
[----:B------:R-:W0:Y:S01]  /*0010*/  LDC R0, c[0x0][0x398] ;  /* 0x0000e600ff007b82 */ /* 0x000e220000000800 */
[----:B------:R-:W1:Y:S01]  /*0020*/  S2R R5, SR_CTAID.X ;  /* 0x0000000000057919 */ /* 0x000e620000002500 */
[----:B------:R-:W2:Y:S01]  /*0030*/  LDCU UR7, c[0x0][0x39c] ;  /* 0x00007380ff0777ac */ /* 0x000ea20008000800 */
[----:B------:R-:W1:Y:S01]  /*0040*/  S2R R6, SR_TID.X ;  /* 0x0000000000067919 */ /* 0x000e620000002100 */
[----:B--2---:R-:W-:Y:S01]  /*0050*/  UIADD3 UR4, UPT, UPT, UR7, -0x1, URZ ;  /* 0xffffffff07047890 */ /* 0x004fe2000fffe0ff */
[----:B0-----:R-:W-:-:S03]  /*0060*/  IABS R7, R0 ;  /* 0x0000000000077213 */ /* 0x001fc60000000000 */
[----:B------:R-:W-:Y:S01]  /*0070*/  ULEA.HI UR4, UR4, UR4, URZ, 0x1 ;  /* 0x0000000404047291 */ /* 0x000fe2000f8f08ff */
[----:B------:R-:W0:Y:S01]  /*0080*/  I2F.RP R4, R7 ;  /* 0x0000000700047306 */ /* 0x000e220000209400 */
[----:B-1----:R-:W-:-:S07]  /*0090*/  LEA R5, R5, R6, 0x8 ;  /* 0x0000000605057211 */ /* 0x002fce00078e40ff */
[----:B0-----:R-:W0:Y:S02]  /*00a0*/  MUFU.RCP R4, R4 ;  /* 0x0000000400047308 */ /* 0x001e240000001000 */
[----:B0-----:R-:W-:Y:S01]  /*00b0*/  VIADD R2, R4, 0xffffffe ;  /* 0x0ffffffe04027836 */ /* 0x001fe20000000000 */
[----:B------:R-:W-:-:S05]  /*00c0*/  IABS R4, R5 ;  /* 0x0000000500047213 */ /* 0x000fca0000000000 */
[----:B------:R0:W1:Y:S02]  /*00d0*/  F2I.FTZ.U32.TRUNC.NTZ R3, R2 ;  /* 0x0000000200037305 */ /* 0x000064000021f000 */
[----:B0-----:R-:W-:Y:S02]  /*00e0*/  IMAD.MOV.U32 R2, RZ, RZ, RZ ;  /* 0x000000ffff027224 */ /* 0x001fe400078e00ff */
[----:B-1----:R-:W-:-:S04]  /*00f0*/  IMAD.MOV R8, RZ, RZ, -R3 ;  /* 0x000000ffff087224 */ /* 0x002fc800078e0a03 */
[----:B------:R-:W-:-:S04]  /*0100*/  IMAD R9, R8, R7, RZ ;  /* 0x0000000708097224 */ /* 0x000fc800078e02ff */
[----:B------:R-:W-:-:S06]  /*0110*/  IMAD.HI.U32 R3, R3, R9, R2 ;  /* 0x0000000903037227 */ /* 0x000fcc00078e0002 */
[----:B------:R-:W-:-:S04]  /*0120*/  IMAD.HI.U32 R3, R3, R4, RZ ;  /* 0x0000000403037227 */ /* 0x000fc800078e00ff */
[----:B------:R-:W-:-:S04]  /*0130*/  IMAD.MOV R6, RZ, RZ, -R3 ;  /* 0x000000ffff067224 */ /* 0x000fc800078e0a03 */
[----:B------:R-:W-:-:S05]  /*0140*/  IMAD R2, R7, R6, R4 ;  /* 0x0000000607027224 */ /* 0x000fca00078e0204 */
[----:B------:R-:W-:-:S13]  /*0150*/  ISETP.GT.U32.AND P2, PT, R7, R2, PT ;  /* 0x000000020700720c */ /* 0x000fda0003f44070 */
[-C--:B------:R-:W-:Y:S01]  /*0160*/  @!P2 IADD3 R2, PT, PT, R2, -R7.reuse, RZ ;  /* 0x800000070202a210 */ /* 0x080fe20007ffe0ff */
[----:B------:R-:W-:Y:S01]  /*0170*/  @!P2 VIADD R3, R3, 0x1 ;  /* 0x000000010303a836 */ /* 0x000fe20000000000 */
[----:B------:R-:W-:Y:S02]  /*0180*/  ISETP.NE.AND P2, PT, R0, RZ, PT ;  /* 0x000000ff0000720c */ /* 0x000fe40003f45270 */
[----:B------:R-:W-:Y:S02]  /*0190*/  ISETP.GE.U32.AND P0, PT, R2, R7, PT ;  /* 0x000000070200720c */ /* 0x000fe40003f06070 */
[----:B------:R-:W-:-:S04]  /*01a0*/  LOP3.LUT R2, R5, R0, RZ, 0x3c, !PT ;  /* 0x0000000005027212 */ /* 0x000fc800078e3cff */
[----:B------:R-:W-:-:S07]  /*01b0*/  ISETP.GE.AND P1, PT, R2, RZ, PT ;  /* 0x000000ff0200720c */ /* 0x000fce0003f26270 */
[----:B------:R-:W-:-:S05]  /*01c0*/  @P0 VIADD R3, R3, 0x1 ;  /* 0x0000000103030836 */ /* 0x000fca0000000000 */
[----:B------:R-:W-:-:S05]  /*01d0*/  MOV R8, R3 ;  /* 0x0000000300087202 */ /* 0x000fca0000000f00 */
[----:B------:R-:W-:Y:S01]  /*01e0*/  @!P1 IMAD.MOV R8, RZ, RZ, -R8 ;  /* 0x000000ffff089224 */ /* 0x000fe200078e0a08 */
[----:B------:R-:W-:-:S04]  /*01f0*/  @!P2 LOP3.LUT R8, RZ, R0, RZ, 0x33, !PT ;  /* 0x00000000ff08a212 */ /* 0x000fc800078e33ff */
[----:B------:R-:W-:-:S04]  /*0200*/  ISETP.GE.AND P0, PT, R8, R0, PT ;  /* 0x000000000800720c */ /* 0x000fc80003f06270 */
[----:B------:R-:W-:-:S13]  /*0210*/  ISETP.LT.OR P0, PT, R0, RZ, P0 ;  /* 0x000000ff0000720c */ /* 0x000fda0000701670 */
[----:B------:R-:W-:Y:S05]  /*0220*/  @P0 EXIT ;  /* 0x000000000000094d */ /* 0x000fea0003800000 */
[----:B------:R-:W0:Y:S01]  /*0230*/  LDCU UR8, c[0x0][0x3a0] ;  /* 0x00007400ff0877ac */ /* 0x000e220008000800 */
[----:B------:R-:W-:Y:S01]  /*0240*/  IADD3 R2, PT, PT, -R8, RZ, RZ ;  /* 0x000000ff08027210 */ /* 0x000fe20007ffe1ff */
[----:B------:R-:W-:-:S04]  /*0250*/  USHF.R.S32.HI UR6, URZ, 0x1, UR4 ;  /* 0x00000001ff067899 */ /* 0x000fc80008011404 */
[----:B------:R-:W-:-:S05]  /*0260*/  IMAD R9, R0, R2, R5 ;  /* 0x0000000200097224 */ /* 0x000fca00078e0205 */
[CC--:B------:R-:W-:Y:S02]  /*0270*/  VIMNMX R2, PT, PT, R8.reuse, R9.reuse, !PT ;  /* 0x0000000908027248 */ /* 0x0c0fe40007fe0100 */
[----:B------:R-:W-:Y:S01]  /*0280*/  VIMNMX R3, PT, PT, R8, R9, PT ;  /* 0x0000000908037248 */ /* 0x000fe20003fe0100 */
[----:B0-----:R-:W-:-:S06]  /*0290*/  UIADD3 UR5, UPT, UPT, UR6, UR8, URZ ;  /* 0x0000000806057290 */ /* 0x001fcc000fffe0ff */
[----:B------:R-:W-:-:S04]  /*02a0*/  ISETP.GE.AND P0, PT, R2, UR5, PT ;  /* 0x0000000502007c0c */ /* 0x000fc8000bf06270 */
[----:B------:R-:W-:-:S13]  /*02b0*/  ISETP.LT.OR P0, PT, R3, UR6, P0 ;  /* 0x0000000603007c0c */ /* 0x000fda0008701670 */
[----:B------:R-:W-:Y:S05]  /*02c0*/  @P0 EXIT ;  /* 0x000000000000094d */ /* 0x000fea0003800000 */
[----:B------:R-:W0:Y:S01]  /*02d0*/  LDC.64 R2, c[0x0][0x390] ;  /* 0x0000e400ff027b82 */ /* 0x000e220000000a00 */
[----:B------:R-:W1:Y:S07]  /*02e0*/  LDCU.64 UR4, c[0x0][0x358] ;  /* 0x00006b00ff0477ac */ /* 0x000e6e0008000a00 */
[----:B------:R-:W2:Y:S01]  /*02f0*/  LDC.64 R4, c[0x0][0x380] ;  /* 0x0000e000ff047b82 */ /* 0x000ea20000000a00 */
[----:B0-----:R-:W-:Y:S02]  /*0300*/  IADD3 R7, PT, PT, R8, -UR6, R3 ;  /* 0x8000000608077c10 */ /* 0x001fe4000fffe003 */
[----:B------:R-:W-:-:S05]  /*0310*/  IADD3 R6, PT, PT, R9, -UR6, R2 ;  /* 0x8000000609067c10 */ /* 0x000fca000fffe002 */
[----:B------:R-:W-:-:S04]  /*0320*/  IMAD R7, R7, R0, R6 ;  /* 0x0000000007077224 */ /* 0x000fc800078e0206 */
[----:B--2---:R-:W-:Y:S02]  /*0330*/  IMAD.WIDE R4, R7, 0x4, R4 ;  /* 0x0000000407047825 */ /* 0x004fe400078e0204 */
[----:B------:R-:W0:Y:S04]  /*0340*/  LDC.64 R6, c[0x0][0x388] ;  /* 0x0000e200ff067b82 */ /* 0x000e280000000a00 */
[----:B-1----:R-:W2:Y:S01]  /*0350*/  LDG.E R5, desc[UR4][R4.64] ;  /* 0x0000000404057981 */ /* 0x002ea2000c1e1900 */
[----:B------:R-:W-:Y:S01]  /*0360*/  IADD3 R9, PT, PT, R9, -UR6, RZ ;  /* 0x8000000609097c10 */ /* 0x000fe2000fffe0ff */
[----:B------:R-:W-:-:S04]  /*0370*/  VIADD R0, R8, -UR6 ;  /* 0x8000000608007c36 */ /* 0x000fc80008000000 */
[----:B------:R-:W-:-:S04]  /*0380*/  IMAD R0, R0, UR8, R9 ;  /* 0x0000000800007c24 */ /* 0x000fc8000f8e0209 */
[----:B------:R-:W-:-:S04]  /*0390*/  IMAD R3, R0, UR7, R3 ;  /* 0x0000000700037c24 */ /* 0x000fc8000f8e0203 */
[----:B------:R-:W-:-:S04]  /*03a0*/  IMAD R3, R3, UR7, R2 ;  /* 0x0000000703037c24 */ /* 0x000fc8000f8e0202 */
[----:B0-----:R-:W-:-:S05]  /*03b0*/  IMAD.WIDE R2, R3, 0x4, R6 ;  /* 0x0000000403027825 */ /* 0x001fca00078e0206 */
[----:B--2---:R-:W-:Y:S01]  /*03c0*/  STG.E desc[UR4][R2.64], R5 ;  /* 0x0000000502007986 */ /* 0x004fe2000c101904 */
[----:B------:R-:W-:Y:S05]  /*03d0*/  EXIT ;  /* 0x000000000000794d */ /* 0x000fea0003800000 */
.L_x_22:
        /* <DEDUP_REMOVED lines=10> */
.L_x_62:


//--------------------- .text._Z6d_fillPfS_S_iiS_if --------------------------
	.section	.text._Z6d_fillPfS_S_iiS_if,"ax",@progbits
	.align	128
        .global         _Z6d_fillPfS_S_iiS_if
        .type           _Z6d_fillPfS_S_iiS_if,@function
        .size           _Z6d_fillPfS_S_iiS_if,(.L_x_59 - _Z6d_fillPfS_S_iiS_if)
        .other          _Z6d_fillPfS_S_iiS_if,@"STO_CUDA_ENTRY STV_DEFAULT"
_Z6d_fillPfS_S_iiS_if:
.text._Z6d_fillPfS_S_iiS_if:
[----:B------:R-:W-:Y:S08]  /*0000*/  LDC R1, c[0x0][0x37c] ;  /* 0x0000df00ff017b82 */ /* 0x000ff00000000800 */
[----:B------:R-:W0:Y:S01]  /*0010*/  LDC R9, c[0x0][0x3a8] ;  /* 0x0000ea00ff097b82 */ /* 0x000e220000000800 */
[----:B------:R-:W1:Y:S01]  /*0020*/  S2R R10, SR_TID.X ;  /* 0x00000000000a7919 */ /* 0x000e620000002100 */
[----:B------:R-:W2:Y:S01]  /*0030*/  LDCU.64 UR8, c[0x0][0x358] ;  /* 0x00006b00ff0877ac */ /* 0x000ea20008000a00 */
[----:B------:R-:W-:Y:S05]  /*0040*/  BSSY.RECONVERGENT B0, `(.L_x_23) ;  /* 0x000008f000007945 */ /* 0x000fea0003800200 */
[----:B------:R-:W1:Y:S08]  /*0050*/  S2UR UR4, SR_CTAID.X ;  /* 0x00000000000479c3 */ /* 0x000e700000002500 */
[----:B------:R-:W1:Y:S01]  /*0060*/  LDC R8, c[0x0][0x360] ;  /* 0x0000d800ff087b82 */ /* 0x000e620000000800 */
[----:B0-----:R-:W0:Y:S01]  /*0070*/  I2F.U32.RP R7, R9 ;  /* 0x0000000900077306 */ /* 0x001e220000209000 */
[----:B------:R-:W-:-:S06]  /*0080*/  IABS R0, R9 ;  /* 0x0000000900007213 */ /* 0x000fcc0000000000 */
[----:B------:R-:W3:Y:S01]  /*0090*/  LDC R17, c[0x0][0x39c] ;  /* 0x0000e700ff117b82 */ /* 0x000ee20000000800 */
[----:B------:R-:W4:Y:S08]  /*00a0*/  I2F.RP R6, R0 ;  /* 0x0000000000067306 */ /* 0x000f300000209400 */
[----:B0-----:R-:W0:Y:S08]  /*00b0*/  MUFU.RCP R7, R7 ;  /* 0x0000000700077308 */ /* 0x001e300000001000 */
[----:B----4-:R-:W4:Y:S01]  /*00c0*/  MUFU.RCP R6, R6 ;  /* 0x0000000600067308 */ /* 0x010f220000001000 */
[----:B0-----:R-:W-:Y:S01]  /*00d0*/  IADD3 R2, PT, PT, R7, 0xffffffe, RZ ;  /* 0x0ffffffe07027810 */ /* 0x001fe20007ffe0ff */
[----:B-1----:R-:W-:-:S06]  /*00e0*/  IMAD R7, R8, UR4, R10 ;  /* 0x0000000408077c24 */ /* 0x002fcc000f8e020a */
[----:B------:R0:W1:Y:S01]  /*00f0*/  F2I.FTZ.U32.TRUNC.NTZ R3, R2 ;  /* 0x0000000200037305 */ /* 0x000062000021f000 */
[----:B----4-:R-:W-:Y:S02]  /*0100*/  IADD3 R4, PT, PT, R6, 0xffffffe, RZ ;  /* 0x0ffffffe06047810 */ /* 0x010fe40007ffe0ff */
[----:B------:R-:W-:-:S05]  /*0110*/  IABS R6, R7 ;  /* 0x0000000700067213 */ /* 0x000fca0000000000 */
[----:B------:R4:W5:Y:S01]  /*0120*/  F2I.FTZ.U32.TRUNC.NTZ R5, R4 ;  /* 0x0000000400057305 */ /* 0x000962000021f000 */
[----:B0-----:R-:W-:Y:S01]  /*0130*/  HFMA2 R2, -RZ, RZ, 0, 0 ;  /* 0x00000000ff027431 */ /* 0x001fe200000001ff */
[----:B-1----:R-:W-:Y:S02]  /*0140*/  IADD3 R12, PT, PT, RZ, -R3, RZ ;  /* 0x80000003ff0c7210 */ /* 0x002fe40007ffe0ff */
[----:B----4-:R-:W-:-:S03]  /*0150*/  MOV R4, RZ ;  /* 0x000000ff00047202 */ /* 0x010fc60000000f00 */
[-C--:B------:R-:W-:Y:S01]  /*0160*/  IMAD R13, R12, R9.reuse, RZ ;  /* 0x000000090c0d7224 */ /* 0x080fe200078e02ff */
[----:B------:R-:W-:Y:S02]  /*0170*/  LOP3.LUT R12, RZ, R9, RZ, 0x33, !PT ;  /* 0x00000009ff0c7212 */ /* 0x000fe400078e33ff */
[----:B-----5:R-:W-:Y:S01]  /*0180*/  IADD3 R11, PT, PT, RZ, -R5, RZ ;  /* 0x80000005ff0b7210 */ /* 0x020fe20007ffe0ff */
[----:B------:R-:W-:Y:S01]  /*0190*/  IMAD.HI.U32 R13, R3, R13, R2 ;  /* 0x0000000d030d7227 */ /* 0x000fe200078e0002 */
[----:B------:R-:W-:-:S03]  /*01a0*/  MOV R3, R6 ;  /* 0x0000000600037202 */ /* 0x000fc60000000f00 */
[----:B------:R-:W-:Y:S02]  /*01b0*/  IMAD R11, R11, R0, RZ ;  /* 0x000000000b0b7224 */ /* 0x000fe400078e02ff */
[----:B------:R-:W-:Y:S02]  /*01c0*/  IMAD R6, R9, R9, RZ ;  /* 0x0000000909067224 */ /* 0x000fe400078e02ff */
[----:B------:R-:W-:-:S04]  /*01d0*/  IMAD.HI.U32 R4, R5, R11, R4 ;  /* 0x0000000b05047227 */ /* 0x000fc800078e0004 */
[----:B------:R-:W-:-:S04]  /*01e0*/  IMAD.HI.U32 R11, R13, R10, RZ ;  /* 0x0000000a0d0b7227 */ /* 0x000fc800078e00ff */
[----:B------:R-:W-:Y:S01]  /*01f0*/  IMAD.HI.U32 R4, R4, R3, RZ ;  /* 0x0000000304047227 */ /* 0x000fe200078e00ff */
[----:B------:R-:W-:-:S04]  /*0200*/  IADD3 R2, PT, PT, -R11, RZ, RZ ;  /* 0x000000ff0b027210 */ /* 0x000fc80007ffe1ff */
[----:B------:R-:W-:Y:S01]  /*0210*/  IADD3 R5, PT, PT, -R4, RZ, RZ ;  /* 0x000000ff04057210 */ /* 0x000fe20007ffe1ff */
[----:B------:R-:W-:-:S04]  /*0220*/  IMAD R2, R9, R2, R10 ;  /* 0x0000000209027224 */ /* 0x000fc800078e020a */
[----:B------:R-:W-:Y:S01]  /*0230*/  IMAD R3, R0, R5, R3 ;  /* 0x0000000500037224 */ /* 0x000fe200078e0203 */
[----:B------:R-:W-:-:S04]  /*0240*/  ISETP.GE.U32.AND P0, PT, R2, R9, PT ;  /* 0x000000090200720c */ /* 0x000fc80003f06070 */
[----:B------:R-:W-:-:S09]  /*0250*/  ISETP.GT.U32.AND P2, PT, R0, R3, PT ;  /* 0x000000030000720c */ /* 0x000fd20003f44070 */
[-C--:B------:R-:W-:Y:S02]  /*0260*/  @P0 IADD3 R2, PT, PT, R2, -R9.reuse, RZ ;  /* 0x8000000902020210 */ /* 0x080fe40007ffe0ff */
[----:B------:R-:W-:Y:S02]  /*0270*/  @P0 IADD3 R11, PT, PT, R11, 0x1, RZ ;  /* 0x000000010b0b0810 */ /* 0x000fe40007ffe0ff */
[----:B------:R-:W-:Y:S02]  /*0280*/  ISETP.GE.U32.AND P3, PT, R2, R9, PT ;  /* 0x000000090200720c */ /* 0x000fe40003f66070 */
[-C--:B------:R-:W-:Y:S02]  /*0290*/  @!P2 IADD3 R3, PT, PT, R3, -R0.reuse, RZ ;  /* 0x800000000303a210 */ /* 0x080fe40007ffe0ff */
[----:B------:R-:W-:Y:S02]  /*02a0*/  ISETP.NE.U32.AND P0, PT, R9, RZ, PT ;  /* 0x000000ff0900720c */ /* 0x000fe40003f05070 */
[----:B------:R-:W-:-:S02]  /*02b0*/  ISETP.GE.U32.AND P4, PT, R3, R0, PT ;  /* 0x000000000300720c */ /* 0x000fc40003f86070 */
[----:B------:R-:W-:Y:S02]  /*02c0*/  LOP3.LUT R0, R7, R9, RZ, 0x3c, !PT ;  /* 0x0000000907007212 */ /* 0x000fe400078e3cff */
[----:B------:R-:W-:Y:S02]  /*02d0*/  @!P2 IADD3 R4, PT, PT, R4, 0x1, RZ ;  /* 0x000000010404a810 */ /* 0x000fe40007ffe0ff */
[----:B------:R-:W-:Y:S02]  /*02e0*/  ISETP.GE.AND P1, PT, R0, RZ, PT ;  /* 0x000000ff0000720c */ /* 0x000fe40003f26270 */
[----:B------:R-:W-:Y:S02]  /*02f0*/  @P3 IADD3 R11, PT, PT, R11, 0x1, RZ ;  /* 0x000000010b0b3810 */ /* 0x000fe40007ffe0ff */
[----:B------:R-:W-:Y:S02]  /*0300*/  ISETP.GE.AND P3, PT, R7, R6, PT ;  /* 0x000000060700720c */ /* 0x000fe40003f66270 */
[----:B------:R-:W-:-:S02]  /*0310*/  SEL R11, R12, R11, !P0 ;  /* 0x0000000b0c0b7207 */ /* 0x000fc40004000000 */
[----:B------:R-:W-:Y:S02]  /*0320*/  @P4 IADD3 R4, PT, PT, R4, 0x1, RZ ;  /* 0x0000000104044810 */ /* 0x000fe40007ffe0ff */
[----:B------:R-:W-:Y:S02]  /*0330*/  IADD3 R2, PT, PT, -R11, RZ, RZ ;  /* 0x000000ff0b027210 */ /* 0x000fe40007ffe1ff */
[----:B------:R-:W-:Y:S02]  /*0340*/  ISETP.NE.AND P2, PT, R9, RZ, PT ;  /* 0x000000ff0900720c */ /* 0x000fe40003f45270 */
[----:B---3--:R-:W-:Y:S01]  /*0350*/  IADD3 R0, PT, PT, R17, -0x1, RZ ;  /* 0xffffffff11007810 */ /* 0x008fe20007ffe0ff */
[----:B------:R-:W-:Y:S01]  /*0360*/  IMAD R10, R9, R2, R10 ;  /* 0x00000002090a7224 */ /* 0x000fe200078e020a */
[----:B------:R-:W-:Y:S02]  /*0370*/  @!P1 IADD3 R4, PT, PT, -R4, RZ, RZ ;  /* 0x000000ff04049210 */ /* 0x000fe40007ffe1ff */
[----:B------:R-:W-:-:S02]  /*0380*/  LEA.HI R0, R0, R0, RZ, 0x1 ;  /* 0x0000000000007211 */ /* 0x000fc400078f08ff */
[----:B------:R-:W-:Y:S01]  /*0390*/  SEL R21, R12, R4, !P2 ;  /* 0x000000040c157207 */ /* 0x000fe20005000000 */
[----:B--2---:R-:W-:Y:S06]  /*03a0*/  @P3 BRA `(.L_x_24) ;  /* 0x0000000400603947 */ /* 0x004fec0003800000 */
[----:B------:R-:W0:Y:S01]  /*03b0*/  LDC.64 R2, c[0x0][0x380] ;  /* 0x0000e000ff027b82 */ /* 0x000e220000000a00 */
[----:B------:R-:W-:Y:S02]  /*03c0*/  SHF.R.S32.HI R20, RZ, 0x1, R0 ;  /* 0x00000001ff147819 */ /* 0x000fe40000011400 */
[----:B------:R-:W-:Y:S02]  /*03d0*/  LOP3.LUT R0, R0, 0xfffffffe, RZ, 0xc0, !PT ;  /* 0xfffffffe00007812 */ /* 0x000fe400078ec0ff */
[----:B------:R-:W-:Y:S02]  /*03e0*/  IADD3 R4, PT, PT, -R21, RZ, RZ ;  /* 0x000000ff15047210 */ /* 0x000fe40007ffe1ff */
[----:B------:R-:W-:Y:S02]  /*03f0*/  IADD3 R0, PT, PT, R0, R9, RZ ;  /* 0x0000000900007210 */ /* 0x000fe40007ffe0ff */
[----:B------:R-:W-:Y:S01]  /*0400*/  IADD3 R22, PT, PT, R20, R21, RZ ;  /* 0x0000001514167210 */ /* 0x000fe20007ffe0ff */
[----:B------:R-:W-:-:S04]  /*0410*/  IMAD R23, R9, R4, R7 ;  /* 0x0000000409177224 */ /* 0x000fc800078e0207 */
[----:B------:R-:W-:Y:S01]  /*0420*/  IMAD R24, R22, R0, RZ ;  /* 0x0000000016187224 */ /* 0x000fe200078e02ff */
[----:B------:R-:W-:-:S04]  /*0430*/  IADD3 R25, PT, PT, R20, R23, RZ ;  /* 0x0000001714197210 */ /* 0x000fc80007ffe0ff */
[----:B------:R-:W-:-:S05]  /*0440*/  IADD3 R5, PT, PT, R25, R24, RZ ;  /* 0x0000001819057210 */ /* 0x000fca0007ffe0ff */
[----:B0-----:R-:W-:-:S05]  /*0450*/  IMAD.WIDE R4, R5, 0x4, R2 ;  /* 0x0000000405047825 */ /* 0x001fca00078e0202 */
[----:B------:R-:W2:Y:S01]  /*0460*/  LDG.E R27, desc[UR8][R4.64] ;  /* 0x00000008041b7981 */ /* 0x000ea2000c1e1900 */
[C---:B------:R-:W-:Y:S02]  /*0470*/  IADD3 R15, PT, PT, R20.reuse, R11, RZ ;  /* 0x0000000b140f7210 */ /* 0x040fe40007ffe0ff */
[----:B------:R-:W-:Y:S01]  /*0480*/  MOV R16, 0x400 ;  /* 0x0000040000107802 */ /* 0x000fe20000000f00 */
[----:B------:R-:W0:Y:S01]  /*0490*/  S2R R29, SR_CgaCtaId ;  /* 0x00000000001d7919 */ /* 0x000e220000008800 */
[----:B------:R-:W-:Y:S01]  /*04a0*/  IADD3 R14, PT, PT, R20, R10, RZ ;  /* 0x0000000a140e7210 */ /* 0x000fe20007ffe0ff */
[----:B------:R-:W-:Y:S01]  /*04b0*/  IMAD R19, R15, R0, RZ ;  /* 0x000000000f137224 */ /* 0x000fe200078e02ff */
[----:B0-----:R-:W-:-:S04]  /*04c0*/  LEA R16, R29, R16, 0x18 ;  /* 0x000000101d107211 */ /* 0x001fc800078ec0ff */
[----:B------:R-:W-:-:S04]  /*04d0*/  IADD3 R29, PT, PT, R19, R14, RZ ;  /* 0x0000000e131d7210 */ /* 0x000fc80007ffe0ff */
[----:B------:R-:W-:Y:S02]  /*04e0*/  LEA R18, R29, R16, 0x2 ;  /* 0x000000101d127211 */ /* 0x000fe400078e10ff */
[----:B------:R-:W-:-:S04]  /*04f0*/  VIMNMX R29, PT, PT, R11, R10, !PT ;  /* 0x0000000a0b1d7248 */ /* 0x000fc80007fe0100 */
[----:B------:R-:W-:Y:S01]  /*0500*/  ISETP.GE.AND P1, PT, R29, R20, PT ;  /* 0x000000141d00720c */ /* 0x000fe20003f26270 */
[----:B--2---:R0:W-:-:S12]  /*0510*/  STS [R18], R27 ;  /* 0x0000001b12007388 */ /* 0x0041d80000000800 */
[----:B------:R-:W-:Y:S05]  /*0520*/  @P1 BRA `(.L_x_25) ;  /* 0x0000000000681947 */ /* 0x000fea0003800000 */
[-C--:B------:R-:W-:Y:S01]  /*0530*/  IADD3 R19, PT, PT, R22, R9.reuse, RZ ;  /* 0x0000000916137210 */ /* 0x080fe20007ffe0ff */
[----:B------:R-:W-:Y:S01]  /*0540*/  IMAD R5, R21, R0, R23 ;  /* 0x0000000015057224 */ /* 0x000fe200078e0217 */
[----:B------:R-:W-:-:S03]  /*0550*/  IADD3 R25, PT, PT, R25, R9, RZ ;  /* 0x0000000919197210 */ /* 0x000fc60007ffe0ff */
[----:B------:R-:W-:-:S04]  /*0560*/  IMAD.WIDE R4, R5, 0x4, R2 ;  /* 0x0000000405047825 */ /* 0x000fc800078e0202 */
[----:B------:R-:W-:Y:S02]  /*0570*/  IMAD R19, R19, R0, R25 ;  /* 0x0000000013137224 */ /* 0x000fe400078e0219 */
[----:B------:R-:W2:Y:S02]  /*0580*/  LDG.E R4, desc[UR8][R4.64] ;  /* 0x0000000804047981 */ /* 0x000ea4000c1e1900 */
[----:B------:R-:W-:-:S06]  /*0590*/  IMAD.WIDE R2, R19, 0x4, R2 ;  /* 0x0000000413027825 */ /* 0x000fcc00078e0202 */
[----:B------:R1:W3:Y:S01]  /*05a0*/  LDG.E R2, desc[UR8][R2.64] ;  /* 0x0000000802027981 */ /* 0x0002e2000c1e1900 */
[----:B------:R-:W-:-:S05]  /*05b0*/  IMAD.HI.U32 R13, R13, R8, RZ ;  /* 0x000000080d0d7227 */ /* 0x000fca00078e00ff */
[----:B0-----:R-:W-:-:S05]  /*05c0*/  IADD3 R18, PT, PT, -R13, RZ, RZ ;  /* 0x000000ff0d127210 */ /* 0x001fca0007ffe1ff */
[----:B------:R-:W-:-:S05]  /*05d0*/  IMAD R18, R9, R18, R8 ;  /* 0x0000001209127224 */ /* 0x000fca00078e0208 */
[----:B------:R-:W-:-:S13]  /*05e0*/  ISETP.GE.U32.AND P1, PT, R18, R9, PT ;  /* 0x000000091200720c */ /* 0x000fda0003f26070 */
[----:B------:R-:W-:-:S04]  /*05f0*/  @P1 IADD3 R18, PT, PT, R18, -R9, RZ ;  /* 0x8000000912121210 */ /* 0x000fc80007ffe0ff */
[-C--:B------:R-:W-:Y:S02]  /*0600*/  ISETP.GE.U32.AND P2, PT, R18, R9.reuse, PT ;  /* 0x000000091200720c */ /* 0x080fe40003f46070 */
[----:B------:R-:W-:Y:S02]  /*0610*/  @P1 IADD3 R13, PT, PT, R13, 0x1, RZ ;  /* 0x000000010d0d1810 */ /* 0x000fe40007ffe0ff */
[----:B------:R-:W-:-:S09]  /*0620*/  IADD3 R14, PT, PT, R14, R9, RZ ;  /* 0x000000090e0e7210 */ /* 0x000fd20007ffe0ff */
[----:B------:R-:W-:-:S04]  /*0630*/  @P2 IADD3 R13, PT, PT, R13, 0x1, RZ ;  /* 0x000000010d0d2810 */ /* 0x000fc80007ffe0ff */
[----:B------:R-:W-:-:S04]  /*0640*/  SEL R12, R12, R13, !P0 ;  /* 0x0000000d0c0c7207 */ /* 0x000fc80004000000 */
[----:B------:R-:W-:Y:S01]  /*0650*/  IADD3 R15, PT, PT, R15, R12, RZ ;  /* 0x0000000c0f0f7210 */ /* 0x000fe20007ffe0ff */
[----:B-1----:R-:W-:-:S04]  /*0660*/  IMAD R3, R11, R0, R10 ;  /* 0x000000000b037224 */ /* 0x002fc800078e020a */
[----:B------:R-:W-:Y:S01]  /*0670*/  IMAD R15, R15, R0, R14 ;  /* 0x000000000f0f7224 */ /* 0x000fe200078e020e */
[----:B------:R-:W-:-:S04]  /*0680*/  LEA R3, R3, R16, 0x2 ;  /* 0x0000001003037211 */ /* 0x000fc800078e10ff */
[----:B------:R-:W-:Y:S01]  /*0690*/  LEA R15, R15, R16, 0x2 ;  /* 0x000000100f0f7211 */ /* 0x000fe200078e10ff */
[----:B--2---:R0:W-:Y:S04]  /*06a0*/  STS [R3], R4 ;  /* 0x0000000403007388 */ /* 0x0041e80000000800 */
[----:B---3--:R0:W-:Y:S01]  /*06b0*/  STS [R15], R2 ;  /* 0x000000020f007388 */ /* 0x0081e20000000800 */
[----:B------:R-:W-:Y:S05]  /*06c0*/  BRA `(.L_x_24) ;  /* 0x0000000000987947 */ /* 0x000fea0003800000 */
.L_x_25:
[----:B------:R-:W-:-:S13]  /*06d0*/  ISETP.GE.AND P1, PT, R10, R20, PT ;  /* 0x000000140a00720c */ /* 0x000fda0003f26270 */
[----:B------:R-:W-:Y:S05]  /*06e0*/  @P1 BRA `(.L_x_26) ;  /* 0x00000000002c1947 */ /* 0x000fea0003800000 */
[----:B------:R-:W-:Y:S01]  /*06f0*/  IADD3 R23, PT, PT, R23, R24, RZ ;  /* 0x0000001817177210 */ /* 0x000fe20007ffe0ff */
[----:B------:R-:W-:-:S04]  /*0700*/  IMAD.WIDE R4, R9, 0x4, R4 ;  /* 0x0000000409047825 */ /* 0x000fc800078e0204 */
[----:B------:R-:W-:Y:S02]  /*0710*/  IMAD.WIDE R2, R23, 0x4, R2 ;  /* 0x0000000417027825 */ /* 0x000fe400078e0202 */
[----:B------:R-:W2:Y:S04]  /*0720*/  LDG.E R4, desc[UR8][R4.64] ;  /* 0x0000000804047981 */ /* 0x000ea8000c1e1900 */
[----:B------:R-:W3:Y:S01]  /*0730*/  LDG.E R2, desc[UR8][R2.64] ;  /* 0x0000000802027981 */ /* 0x000ee2000c1e1900 */
[----:B------:R-:W-:Y:S02]  /*0740*/  IADD3 R19, PT, PT, R10, R19, RZ ;  /* 0x000000130a137210 */ /* 0x000fe40007ffe0ff */
[----:B------:R-:W-:Y:S02]  /*0750*/  LEA R13, R9, R18, 0x2 ;  /* 0x00000012090d7211 */ /* 0x000fe400078e10ff */
[----:B------:R-:W-:-:S05]  /*0760*/  LEA R19, R19, R16, 0x2 ;  /* 0x0000001013137211 */ /* 0x000fca00078e10ff */
[----:B---3--:R1:W-:Y:S04]  /*0770*/  STS [R19], R2 ;  /* 0x0000000213007388 */ /* 0x0083e80000000800 */
[----:B--2---:R1:W-:Y:S01]  /*0780*/  STS [R13], R4 ;  /* 0x000000040d007388 */ /* 0x0043e20000000800 */
[----:B------:R-:W-:Y:S05]  /*0790*/  BRA `(.L_x_24) ;  /* 0x0000000000647947 */ /* 0x000fea0003800000 */
.L_x_26:
[----:B------:R-:W-:-:S13]  /*07a0*/  ISETP.GE.AND P1, PT, R11, R20, PT ;  /* 0x000000140b00720c */ /* 0x000fda0003f26270 */
[----:B------:R-:W-:Y:S05]  /*07b0*/  @P1 BRA `(.L_x_24) ;  /* 0x00000000005c1947 */ /* 0x000fea0003800000 */
[----:B------:R-:W-:Y:S01]  /*07c0*/  IADD3 R22, PT, PT, R22, R9, RZ ;  /* 0x0000000916167210 */ /* 0x000fe20007ffe0ff */
[----:B------:R-:W-:-:S04]  /*07d0*/  IMAD R5, R21, R0, R25 ;  /* 0x0000000015057224 */ /* 0x000fc800078e0219 */
[----:B------:R-:W-:Y:S02]  /*07e0*/  IMAD R25, R22, R0, R25 ;  /* 0x0000000016197224 */ /* 0x000fe400078e0219 */
[----:B------:R-:W-:-:S04]  /*07f0*/  IMAD.WIDE R4, R5, 0x4, R2 ;  /* 0x0000000405047825 */ /* 0x000fc800078e0202 */
[----:B------:R-:W-:Y:S02]  /*0800*/  IMAD.WIDE R2, R25, 0x4, R2 ;  /* 0x0000000419027825 */ /* 0x000fe400078e0202 */
[----:B------:R-:W2:Y:S04]  /*0810*/  LDG.E R4, desc[UR8][R4.64] ;  /* 0x0000000804047981 */ /* 0x000ea8000c1e1900 */
[----:B------:R1:W3:Y:S01]  /*0820*/  LDG.E R2, desc[UR8][R2.64] ;  /* 0x0000000802027981 */ /* 0x0002e2000c1e1900 */
[----:B------:R-:W-:-:S05]  /*0830*/  IMAD.HI.U32 R13, R13, R8, RZ ;  /* 0x000000080d0d7227 */ /* 0x000fca00078e00ff */
[----:B0-----:R-:W-:Y:S01]  /*0840*/  IADD3 R18, PT, PT, -R13, RZ, RZ ;  /* 0x000000ff0d127210 */ /* 0x001fe20007ffe1ff */
[----:B-1----:R-:W-:-:S04]  /*0850*/  IMAD R3, R11, R0, R14 ;  /* 0x000000000b037224 */ /* 0x002fc800078e020e */
[----:B------:R-:W-:Y:S01]  /*0860*/  IMAD R18, R9, R18, R8 ;  /* 0x0000001209127224 */ /* 0x000fe200078e0208 */
[----:B------:R-:W-:-:S04]  /*0870*/  LEA R3, R3, R16, 0x2 ;  /* 0x0000001003037211 */ /* 0x000fc800078e10ff */
[----:B------:R-:W-:-:S13]  /*0880*/  ISETP.GE.U32.AND P1, PT, R18, R9, PT ;  /* 0x000000091200720c */ /* 0x000fda0003f26070 */
[----:B------:R-:W-:Y:S01]  /*0890*/  @P1 IMAD.IADD R18, R18, 0x1, -R9 ;  /* 0x0000000112121824 */ /* 0x000fe200078e0a09 */
[----:B------:R-:W-:-:S04]  /*08a0*/  @P1 IADD3 R13, PT, PT, R13, 0x1, RZ ;  /* 0x000000010d0d1810 */ /* 0x000fc80007ffe0ff */
[----:B------:R-:W-:-:S13]  /*08b0*/  ISETP.GE.U32.AND P2, PT, R18, R9, PT ;  /* 0x000000091200720c */ /* 0x000fda0003f46070 */
[----:B------:R-:W-:-:S04]  /*08c0*/  @P2 IADD3 R13, PT, PT, R13, 0x1, RZ ;  /* 0x000000010d0d2810 */ /* 0x000fc80007ffe0ff */
[----:B------:R-:W-:-:S04]  /*08d0*/  SEL R12, R12, R13, !P0 ;  /* 0x0000000d0c0c7207 */ /* 0x000fc80004000000 */
[----:B------:R-:W-:-:S05]  /*08e0*/  IADD3 R5, PT, PT, R15, R12, RZ ;  /* 0x0000000c0f057210 */ /* 0x000fca0007ffe0ff */
[----:B------:R-:W-:-:S05]  /*08f0*/  IMAD R5, R5, R0, R14 ;  /* 0x0000000005057224 */ /* 0x000fca00078e020e */
[----:B------:R-:W-:Y:S01]  /*0900*/  LEA R5, R5, R16, 0x2 ;  /* 0x0000001005057211 */ /* 0x000fe200078e10ff */
[----:B--2---:R2:W-:Y:S04]  /*0910*/  STS [R3], R4 ;  /* 0x0000000403007388 */ /* 0x0045e80000000800 */
[----:B---3--:R2:W-:Y:S02]  /*0920*/  STS [R5], R2 ;  /* 0x0000000205007388 */ /* 0x0085e40000000800 */
.L_x_24:
[----:B------:R-:W-:Y:S05]  /*0930*/  BSYNC.RECONVERGENT B0 ;  /* 0x0000000000007941 */ /* 0x000fea0003800200 */
.L_x_23:
[----:B------:R-:W3:Y:S01]  /*0940*/  I2F.U32.RP R0, R8 ;  /* 0x0000000800007306 */ /* 0x000ee20000209000 */
[----:B------:R-:W4:Y:S01]  /*0950*/  LDCU UR5, c[0x0][0x398] ;  /* 0x00007300ff0577ac */ /* 0x000f220008000800 */
[----:B------:R-:W-:Y:S02]  /*0960*/  IMAD R11, R11, R9, R10 ;  /* 0x000000090b0b7224 */ /* 0x000fe400078e020a */
[----:B------:R-:W-:-:S04]  /*0970*/  IMAD R10, R17, R17, RZ ;  /* 0x00000011110a7224 */ /* 0x000fc800078e02ff */
[----:B------:R-:W-:Y:S01]  /*0980*/  IMAD R11, R11, R10, RZ ;  /* 0x0000000a0b0b7224 */ /* 0x000fe200078e02ff */
[----:B---3--:R-:W0:Y:S02]  /*0990*/  MUFU.RCP R0, R0 ;  /* 0x0000000000007308 */ /* 0x008e240000001000 */
[----:B012---:R-:W-:Y:S02]  /*09a0*/  IADD3 R2, PT, PT, R0, 0xffffffe, RZ ;  /* 0x0ffffffe00027810 */ /* 0x007fe40007ffe0ff */
[----:B------:R-:W-:-:S04]  /*09b0*/  MOV R0, RZ ;  /* 0x000000ff00007202 */ /* 0x000fc80000000f00 */
[----:B------:R0:W1:Y:S02]  /*09c0*/  F2I.FTZ.U32.TRUNC.NTZ R3, R2 ;  /* 0x0000000200037305 */ /* 0x000064000021f000 */
[----:B0-----:R-:W-:Y:S01]  /*09d0*/  HFMA2 R2, -RZ, RZ, 0, 0 ;  /* 0x00000000ff027431 */ /* 0x001fe200000001ff */
[----:B-1----:R-:W-:-:S05]  /*09e0*/  IADD3 R5, PT, PT, RZ, -R3, RZ ;  /* 0x80000003ff057210 */ /* 0x002fca0007ffe0ff */
[----:B------:R-:W-:-:S04]  /*09f0*/  IMAD R5, R5, R8, RZ ;  /* 0x0000000805057224 */ /* 0x000fc800078e02ff */
[----:B------:R-:W-:Y:S01]  /*0a00*/  IMAD.HI.U32 R3, R3, R5, R2 ;  /* 0x0000000503037227 */ /* 0x000fe200078e0002 */
[----:B------:R-:W-:Y:S01]  /*0a10*/  LOP3.LUT R2, RZ, R8, RZ, 0x33, !PT ;  /* 0x00000008ff027212 */ /* 0x000fe200078e33ff */
[----:B------:R-:W0:Y:S04]  /*0a20*/  LDC.64 R4, c[0x0][0x388] ;  /* 0x0000e200ff047b82 */ /* 0x000e280000000a00 */
[----:B----4-:R-:W-:-:S05]  /*0a30*/  IMAD.HI.U32 R13, R3, UR5, RZ ;  /* 0x00000005030d7c27 */ /* 0x010fca000f8e00ff */
[----:B------:R-:W-:-:S05]  /*0a40*/  IADD3 R3, PT, PT, -R13, RZ, RZ ;  /* 0x000000ff0d037210 */ /* 0x000fca0007ffe1ff */
[----:B------:R-:W-:Y:S01]  /*0a50*/  IMAD R3, R8, R3, UR5 ;  /* 0x0000000508037e24 */ /* 0x000fe2000f8e0203 */
[----:B------:R-:W-:Y:S04]  /*0a60*/  BAR.SYNC.DEFER_BLOCKING 0x0 ;  /* 0x0000000000007b1d */ /* 0x000fe80000010000 */
[----:B------:R-:W-:-:S13]  /*0a70*/  ISETP.GE.U32.AND P1, PT, R3, R8, PT ;  /* 0x000000080300720c */ /* 0x000fda0003f26070 */
[-C--:B------:R-:W-:Y:S02]  /*0a80*/  @P1 IADD3 R3, PT, PT, R3, -R8.reuse, RZ ;  /* 0x8000000803031210 */ /* 0x080fe40007ffe0ff */
[----:B------:R-:W-:Y:S02]  /*0a90*/  @P1 IADD3 R13, PT, PT, R13, 0x1, RZ ;  /* 0x000000010d0d1810 */ /* 0x000fe40007ffe0ff */
[----:B------:R-:W-:Y:S02]  /*0aa0*/  ISETP.GE.U32.AND P0, PT, R3, R8, PT ;  /* 0x000000080300720c */ /* 0x000fe40003f06070 */
[----:B------:R-:W-:-:S11]  /*0ab0*/  ISETP.NE.U32.AND P1, PT, R8, RZ, PT ;  /* 0x000000ff0800720c */ /* 0x000fd60003f25070 */
[----:B------:R-:W-:-:S04]  /*0ac0*/  @P0 IADD3 R13, PT, PT, R13, 0x1, RZ ;  /* 0x000000010d0d0810 */ /* 0x000fc80007ffe0ff */
[----:B------:R-:W-:-:S04]  /*0ad0*/  SEL R13, R2, R13, !P1 ;  /* 0x0000000d020d7207 */ /* 0x000fc80004800000 */
[----:B------:R-:W-:Y:S01]  /*0ae0*/  ISETP.NE.AND P2, PT, R13, UR4, PT ;  /* 0x000000040d007c0c */ /* 0x000fe2000bf45270 */
[----:B------:R-:W-:-:S04]  /*0af0*/  IMAD R13, R7, R6, UR5 ;  /* 0x00000005070d7e24 */ /* 0x000fc8000f8e0206 */
[----:B0-----:R-:W-:-:S08]  /*0b00*/  IMAD.WIDE R4, R13, 0x4, R4 ;  /* 0x000000040d047825 */ /* 0x001fd000078e0204 */
[----:B------:R-:W-:Y:S05]  /*0b10*/  @P2 BRA `(.L_x_27) ;  /* 0x0000001000442947 */ /* 0x000fea0003800000 */
[----:B------:R-:W-:Y:S01]  /*0b20*/  ISETP.NE.AND P2, PT, R9, 0x1, PT ;  /* 0x000000010900780c */ /* 0x000fe20003f45270 */
[----:B------:R-:W0:Y:S01]  /*0b30*/  LDCU UR5, c[0x0][0x39c] ;  /* 0x00007380ff0577ac */ /* 0x000e220008000800 */
[----:B------:R-:W-:Y:S02]  /*0b40*/  I2FP.F32.S32 R12, R7 ;  /* 0x00000007000c7245 */ /* 0x000fe40000201400 */
[----:B------:R-:W-:-:S09]  /*0b50*/  MOV R13, 0x3f800000 ;  /* 0x3f800000000d7802 */ /* 0x000fd20000000f00 */
[----:B------:R-:W-:Y:S05]  /*0b60*/  @!P2 BRA `(.L_x_28) ;  /* 0x000000040004a947 */ /* 0x000fea0003800000 */
[----:B------:R-:W-:-:S04]  /*0b70*/  I2FP.F32.S32 R9, R9 ;  /* 0x0000000900097245 */ /* 0x000fc80000201400 */
[----:B------:R-:W-:-:S13]  /*0b80*/  FSETP.NAN.AND P2, PT, |R9|, |R9|, PT ;  /* 0x400000090900720b */ /* 0x000fda0003f48200 */
[----:B------:R-:W-:Y:S01]  /*0b90*/  @P2 FADD R13, R9, 2 ;  /* 0x40000000090d2421 */ /* 0x000fe20000000000 */
[----:B------:R-:W-:Y:S06]  /*0ba0*/  @P2 BRA `(.L_x_28) ;  /* 0x0000000000f42947 */ /* 0x000fec0003800000 */
[C---:B------:R-:W-:Y:S01]  /*0bb0*/  FMUL R14, |R9|.reuse, 16777216 ;  /* 0x4b800000090e7820 */ /* 0x040fe20000400200 */
[----:B------:R-:W-:Y:S01]  /*0bc0*/  FSETP.GEU.AND P2, PT, |R9|, 1.175494350822287508e-38, PT ;  /* 0x008000000900780b */ /* 0x000fe20003f4e200 */
[----:B------:R-:W-:-:S03]  /*0bd0*/  HFMA2 R21, -RZ, RZ, 0.771484375, 0.21533203125 ;  /* 0x3a2c32e4ff157431 */ /* 0x000fc600000001ff */
[----:B------:R-:W-:Y:S02]  /*0be0*/  FSEL R14, R14, |R9|, !P2 ;  /* 0x400000090e0e7208 */ /* 0x000fe40005000000 */
[----:B------:R-:W-:Y:S02]  /*0bf0*/  FSEL R19, RZ, -24, P2 ;  /* 0xc1c00000ff137808 */ /* 0x000fe40001000000 */
[----:B------:R-:W-:Y:S02]  /*0c00*/  IADD3 R13, PT, PT, R14, -0x3f3504f3, RZ ;  /* 0xc0cafb0d0e0d7810 */ /* 0x000fe40007ffe0ff */
[----:B------:R-:W-:Y:S02]  /*0c10*/  FSETP.NEU.AND P2, PT, |R9|, +INF , PT ;  /* 0x7f8000000900780b */ /* 0x000fe40003f4d200 */
[----:B------:R-:W-:-:S04]  /*0c20*/  LOP3.LUT R13, R13, 0xff800000, RZ, 0xc0, !PT ;  /* 0xff8000000d0d7812 */ /* 0x000fc800078ec0ff */
[----:B------:R-:W-:-:S05]  /*0c30*/  IADD3 R14, PT, PT, R14, -R13, RZ ;  /* 0x8000000d0e0e7210 */ /* 0x000fca0007ffe0ff */
[C---:B------:R-:W-:Y:S01]  /*0c40*/  FADD R15, R14.reuse, 1 ;  /* 0x3f8000000e0f7421 */ /* 0x040fe20000000000 */
[----:B------:R-:W-:Y:S01]  /*0c50*/  FADD R20, R14, -1 ;  /* 0xbf8000000e147421 */ /* 0x000fe20000000000 */
[----:B------:R-:W-:Y:S01]  /*0c60*/  I2FP.F32.S32 R14, R13 ;  /* 0x0000000d000e7245 */ /* 0x000fe20000201400 */
[----:B------:R-:W-:Y:S02]  /*0c70*/  @!P2 FADD R9, R9, R9 ;  /* 0x000000090909a221 */ /* 0x000fe40000000000 */
[----:B------:R-:W-:Y:S01]  /*0c80*/  FADD R16, R20, R20 ;  /* 0x0000001414107221 */ /* 0x000fe20000000000 */
[----:B------:R-:W1:Y:S01]  /*0c90*/  MUFU.RCP R15, R15 ;  /* 0x0000000f000f7308 */ /* 0x000e620000001000 */
[----:B------:R-:W-:Y:S02]  /*0ca0*/  FFMA R18, R14, 1.1920928955078125e-07, R19 ;  /* 0x340000000e127823 */ /* 0x000fe40000000013 */
[----:B-1----:R-:W-:-:S04]  /*0cb0*/  FMUL R13, R15, R16 ;  /* 0x000000100f0d7220 */ /* 0x002fc80000400000 */
[----:B------:R-:W-:Y:S01]  /*0cc0*/  FADD R19, R20, -R13 ;  /* 0x8000000d14137221 */ /* 0x000fe20000000000 */
[C---:B------:R-:W-:Y:S01]  /*0cd0*/  FMUL R16, R13.reuse, R13 ;  /* 0x0000000d0d107220 */ /* 0x040fe20000400000 */
[----:B------:R-:W-:Y:S02]  /*0ce0*/  FFMA R14, R13, 1.4426950216293334961, R18 ;  /* 0x3fb8aa3b0d0e7823 */ /* 0x000fe40000000012 */
[----:B------:R-:W-:Y:S01]  /*0cf0*/  FADD R19, R19, R19 ;  /* 0x0000001313137221 */ /* 0x000fe20000000000 */
[----:B------:R-:W-:Y:S01]  /*0d00*/  FFMA R21, R16, R21, 0.0032181653659790754318 ;  /* 0x3b52e7db10157423 */ /* 0x000fe20000000015 */
[----:B------:R-:W-:Y:S02]  /*0d10*/  FADD R18, R18, -R14 ;  /* 0x8000000e12127221 */ /* 0x000fe40000000000 */
[----:B------:R-:W-:Y:S01]  /*0d20*/  FFMA R20, R20, -R13, R19 ;  /* 0x8000000d14147223 */ /* 0x000fe20000000013 */
[----:B------:R-:W-:Y:S01]  /*0d30*/  FFMA R21, R16, R21, 0.018033718690276145935 ;  /* 0x3c93bb7310157423 */ /* 0x000fe20000000015 */
[----:B------:R-:W-:-:S02]  /*0d40*/  FFMA R19, R13, 1.4426950216293334961, R18 ;  /* 0x3fb8aa3b0d137823 */ /* 0x000fc40000000012 */
[----:B------:R-:W-:Y:S01]  /*0d50*/  FMUL R20, R15, R20 ;  /* 0x000000140f147220 */ /* 0x000fe20000400000 */
[----:B------:R-:W-:-:S03]  /*0d60*/  FFMA R21, R16, R21, 0.12022458761930465698 ;  /* 0x3df6384f10157423 */ /* 0x000fc60000000015 */
[----:B------:R-:W-:Y:S01]  /*0d70*/  FFMA R18, R20, 1.4426950216293334961, R19 ;  /* 0x3fb8aa3b14127823 */ /* 0x000fe20000000013 */
[----:B------:R-:W-:-:S03]  /*0d80*/  FMUL R16, R16, R21 ;  /* 0x0000001510107220 */ /* 0x000fc60000400000 */
[----:B------:R-:W-:Y:S01]  /*0d90*/  FFMA R19, R13, 1.9251366722983220825e-08, R18 ;  /* 0x32a55e340d137823 */ /* 0x000fe20000000012 */
[----:B------:R-:W-:-:S04]  /*0da0*/  FMUL R15, R16, 3 ;  /* 0x40400000100f7820 */ /* 0x000fc80000400000 */
[----:B------:R-:W-:Y:S01]  /*0db0*/  FFMA R15, R20, R15, R19 ;  /* 0x0000000f140f7223 */ /* 0x000fe20000000013 */
[----:B------:R-:W-:-:S03]  /*0dc0*/  MOV R19, 0x391fcb8e ;  /* 0x391fcb8e00137802 */ /* 0x000fc60000000f00 */
[----:B------:R-:W-:-:S04]  /*0dd0*/  FFMA R15, R13, R16, R15 ;  /* 0x000000100d0f7223 */ /* 0x000fc8000000000f */
[----:B------:R-:W-:-:S04]  /*0de0*/  FADD R16, R14, R15 ;  /* 0x0000000f0e107221 */ /* 0x000fc80000000000 */
[----:B------:R-:W-:Y:S01]  /*0df0*/  FMUL R13, R16, 2 ;  /* 0x40000000100d7820 */ /* 0x000fe20000400000 */
[----:B------:R-:W-:-:S03]  /*0e00*/  FADD R14, -R14, R16 ;  /* 0x000000100e0e7221 */ /* 0x000fc60000000100 */
[----:B------:R-:W1:Y:S01]  /*0e10*/  FRND R18, R13 ;  /* 0x0000000d00127307 */ /* 0x000e620000201000 */
[----:B------:R-:W-:Y:S01]  /*0e20*/  FADD R15, R15, -R14 ;  /* 0x8000000e0f0f7221 */ /* 0x000fe20000000000 */
[----:B------:R-:W-:Y:S01]  /*0e30*/  FFMA R16, R16, 2, -R13 ;  /* 0x4000000010107823 */ /* 0x000fe2000000080d */
[----:B------:R-:W-:-:S03]  /*0e40*/  FSETP.GT.AND P3, PT, |R13|, 152, PT ;  /* 0x431800000d00780b */ /* 0x000fc60003f64200 */
[----:B------:R-:W-:Y:S02]  /*0e50*/  FFMA R15, R15, 2, R16 ;  /* 0x400000000f0f7823 */ /* 0x000fe40000000010 */
[----:B------:R-:W2:Y:S01]  /*0e60*/  F2I.NTZ R16, R13 ;  /* 0x0000000d00107305 */ /* 0x000ea20000203100 */
[----:B-1----:R-:W-:Y:S01]  /*0e70*/  FADD R14, R13, -R18 ;  /* 0x800000120d0e7221 */ /* 0x002fe20000000000 */
[----:B------:R-:W-:-:S03]  /*0e80*/  FSETP.GT.AND P4, PT, R18, RZ, PT ;  /* 0x000000ff1200720b */ /* 0x000fc60003f84000 */
[----:B------:R-:W-:-:S04]  /*0e90*/  FADD R14, R14, R15 ;  /* 0x0000000f0e0e7221 */ /* 0x000fc80000000000 */
[----:B------:R-:W-:-:S04]  /*0ea0*/  FFMA R15, R14, R19, 0.0013391353422775864601 ;  /* 0x3aaf85ed0e0f7423 */ /* 0x000fc80000000013 */
[----:B------:R-:W-:-:S04]  /*0eb0*/  FFMA R15, R14, R15, 0.0096188392490148544312 ;  /* 0x3c1d98560e0f7423 */ /* 0x000fc8000000000f */
[----:B------:R-:W-:-:S04]  /*0ec0*/  FFMA R15, R14, R15, 0.055503588169813156128 ;  /* 0x3d6357bb0e0f7423 */ /* 0x000fc8000000000f */
[C---:B------:R-:W-:Y:S01]  /*0ed0*/  FFMA R19, R14.reuse, R15, 0.24022644758224487305 ;  /* 0x3e75fdec0e137423 */ /* 0x040fe2000000000f */
[----:B------:R-:W-:Y:S02]  /*0ee0*/  SEL R15, RZ, 0x83000000, P4 ;  /* 0x83000000ff0f7807 */ /* 0x000fe40002000000 */
[----:B------:R-:W-:Y:S01]  /*0ef0*/  FSETP.GEU.AND P4, PT, R13, RZ, PT ;  /* 0x000000ff0d00720b */ /* 0x000fe20003f8e000 */
[----:B------:R-:W-:Y:S01]  /*0f00*/  FFMA R19, R14, R19, 0.69314718246459960938 ;  /* 0x3f3172180e137423 */ /* 0x000fe20000000013 */
[----:B------:R-:W-:Y:S02]  /*0f10*/  IADD3 R18, PT, PT, R15, 0x7f000000, RZ ;  /* 0x7f0000000f127810 */ /* 0x000fe40007ffe0ff */
[----:B--2---:R-:W-:Y:S01]  /*0f20*/  LEA R16, R16, -R15, 0x17 ;  /* 0x8000000f10107211 */ /* 0x004fe200078eb8ff */
[----:B------:R-:W-:Y:S01]  /*0f30*/  FFMA R19, R14, R19, 1 ;  /* 0x3f8000000e137423 */ /* 0x000fe20000000013 */
[----:B------:R-:W-:-:S03]  /*0f40*/  FSEL R13, RZ, +INF , !P4 ;  /* 0x7f800000ff0d7808 */ /* 0x000fc60006000000 */
[----:B------:R-:W-:-:S04]  /*0f50*/  FMUL R19, R18, R19 ;  /* 0x0000001312137220 */ /* 0x000fc80000400000 */
[----:B------:R-:W-:Y:S01]  /*0f60*/  @!P3 FMUL R13, R16, R19 ;  /* 0x00000013100db220 */ /* 0x000fe20000400000 */
[----:B------:R-:W-:-:S07]  /*0f70*/  @!P2 LOP3.LUT R13, R9, 0x7fffffff, RZ, 0xc0, !PT ;  /* 0x7fffffff090da812 */ /* 0x000fce00078ec0ff */
.L_x_28:
[----:B------:R-:W-:Y:S01]  /*0f80*/  FSETP.GT.AND P2, PT, R13, R12, PT ;  /* 0x0000000c0d00720b */ /* 0x000fe20003f44000 */
[----:B------:R-:W-:Y:S01]  /*0f90*/  BSSY.RECONVERGENT B0, `(.L_x_27) ;  /* 0x00000c9000007945 */ /* 0x000fe20003800200 */
[----:B------:R-:W-:-:S04]  /*0fa0*/  IADD3 R8, PT, PT, R3, -R8, RZ ;  /* 0x8000000803087210 */ /* 0x000fc80007ffe0ff */
[----:B------:R-:W-:Y:S02]  /*0fb0*/  @P1 SEL R2, R8, R3, P0 ;  /* 0x0000000308021207 */ /* 0x000fe40000000000 */
[----:B------:R-:W-:-:S05]  /*0fc0*/  MOV R3, 0x3f800000 ;  /* 0x3f80000000037802 */ /* 0x000fca0000000f00 */
[----:B------:R-:W-:Y:S05]  /*0fd0*/  @!P2 BRA `(.L_x_29) ;  /* 0x0000000c0010a947 */ /* 0x000fea0003800000 */
[----:B------:R-:W-:-:S13]  /*0fe0*/  ISETP.NE.AND P0, PT, R7, R2, PT ;  /* 0x000000020700720c */ /* 0x000fda0003f05270 */
[----:B------:R1:W-:Y:S01]  /*0ff0*/  @!P0 STG.E desc[UR8][R4.64], R3 ;  /* 0x0000000304008986 */ /* 0x0003e2000c101908 */
[----:B------:R-:W-:Y:S05]  /*1000*/  @!P0 BRA `(.L_x_29) ;  /* 0x0000000c00048947 */ /* 0x000fea0003800000 */
[----:B------:R-:W-:Y:S01]  /*1010*/  ISETP.GE.AND P0, PT, R17, 0x1, PT ;  /* 0x000000011100780c */ /* 0x000fe20003f06270 */
[----:B------:R-:W-:-:S12]  /*1020*/  HFMA2 R0, -RZ, RZ, 0, 0 ;  /* 0x00000000ff007431 */ /* 0x000fd800000001ff */
[----:B------:R-:W-:Y:S05]  /*1030*/  @!P0 BRA `(.L_x_30) ;  /* 0x0000000400848947 */ /* 0x000fea0003800000 */
[----:B------:R-:W-:Y:S01]  /*1040*/  IMAD R2, R10, R2, RZ ;  /* 0x000000020a027224 */ /* 0x000fe200078e02ff */
[----:B------:R-:W-:Y:S02]  /*1050*/  MOV R0, RZ ;  /* 0x000000ff00007202 */ /* 0x000fe40000000f00 */
[----:B-1----:R-:W-:-:S07]  /*1060*/  MOV R3, RZ ;  /* 0x000000ff00037202 */ /* 0x002fce0000000f00 */
.L_x_34:
[----:B------:R-:W1:Y:S01]  /*1070*/  LDC.64 R16, c[0x0][0x3a0] ;  /* 0x0000e800ff107b82 */ /* 0x000e620000000a00 */
[----:B------:R-:W2:Y:S01]  /*1080*/  S2R R14, SR_CgaCtaId ;  /* 0x00000000000e7919 */ /* 0x000ea20000008800 */
[----:B------:R-:W3:Y:S01]  /*1090*/  LDCU UR4, c[0x0][0x39c] ;  /* 0x00007380ff0477ac */ /* 0x000ee20008000800 */
[----:B-1----:R-:W-:-:S05]  /*10a0*/  IMAD.WIDE.U32 R16, R3, 0x4, R16 ;  /* 0x0000000403107825 */ /* 0x002fca00078e0010 */
[----:B------:R1:W5:Y:S01]  /*10b0*/  LDG.E R9, desc[UR8][R16.64] ;  /* 0x0000000810097981 */ /* 0x000362000c1e1900 */
[-C--:B------:R-:W-:Y:S02]  /*10c0*/  IADD3 R8, PT, PT, R11, R3.reuse, RZ ;  /* 0x000000030b087210 */ /* 0x080fe40007ffe0ff */
[----:B------:R-:W-:Y:S02]  /*10d0*/  IADD3 R12, PT, PT, R2, R3, RZ ;  /* 0x00000003020c7210 */ /* 0x000fe40007ffe0ff */
[----:B------:R-:W-:Y:S02]  /*10e0*/  IADD3 R3, PT, PT, R3, 0x1, RZ ;  /* 0x0000000103037810 */ /* 0x000fe40007ffe0ff */
[----:B------:R-:W-:Y:S02]  /*10f0*/  MOV R13, 0x400 ;  /* 0x00000400000d7802 */ /* 0x000fe40000000f00 */
[----:B---3--:R-:W-:Y:S02]  /*1100*/  ISETP.NE.AND P1, PT, R3, UR4, PT ;  /* 0x0000000403007c0c */ /* 0x008fe4000bf25270 */
[----:B--2---:R-:W-:-:S02]  /*1110*/  LEA R13, R14, R13, 0x18 ;  /* 0x0000000d0e0d7211 */ /* 0x004fc400078ec0ff */
[----:B-1----:R-:W-:-:S09]  /*1120*/  MOV R15, RZ ;  /* 0x000000ff000f7202 */ /* 0x002fd20000000f00 */
.L_x_33:
[C---:B0-----:R-:W-:Y:S01]  /*1130*/  IMAD R18, R15.reuse, UR5, R12 ;  /* 0x000000050f127c24 */ /* 0x041fe2000f8e020c */
[----:B------:R-:W-:Y:S01]  /*1140*/  BSSY.RECONVERGENT B1, `(.L_x_31) ;  /* 0x000004d000017945 */ /* 0x000fe20003800200 */
[C---:B------:R-:W-:Y:S01]  /*1150*/  IMAD R14, R15.reuse, UR5, R8 ;  /* 0x000000050f0e7c24 */ /* 0x040fe2000f8e0208 */
[----:B------:R-:W-:Y:S02]  /*1160*/  IADD3 R15, PT, PT, R15, 0x1, RZ ;  /* 0x000000010f0f7810 */ /* 0x000fe40007ffe0ff */
[----:B------:R-:W-:Y:S01]  /*1170*/  LEA R18, R18, R13, 0x2 ;  /* 0x0000000d12127211 */ /* 0x000fe200078e10ff */
[----:B------:R-:W-:Y:S01]  /*1180*/  IMAD R16, R14, 0x4, R13 ;  /* 0x000000040e107824 */ /* 0x000fe200078e020d */
[----:B------:R-:W-:-:S03]  /*1190*/  ISETP.NE.AND P2, PT, R15, UR5, PT ;  /* 0x000000050f007c0c */ /* 0x000fc6000bf45270 */
[----:B------:R-:W-:Y:S04]  /*11a0*/  LDS R17, [R18] ;  /* 0x0000000012117984 */ /* 0x000fe80000000800 */
[----:B------:R-:W0:Y:S02]  /*11b0*/  LDS R14, [R16] ;  /* 0x00000000100e7984 */ /* 0x000e240000000800 */
[----:B0-----:R-:W-:Y:S01]  /*11c0*/  FADD R14, R14, -R17 ;  /* 0x800000110e0e7221 */ /* 0x001fe20000000000 */
[----:B------:R-:W-:-:S04]  /*11d0*/  HFMA2 R17, -RZ, RZ, 1.875, 0 ;  /* 0x3f800000ff117431 */ /* 0x000fc800000001ff */
[----:B------:R-:W-:-:S13]  /*11e0*/  FSETP.NEU.AND P0, PT, R14, 1, PT ;  /* 0x3f8000000e00780b */ /* 0x000fda0003f0d000 */
[----:B------:R-:W-:Y:S05]  /*11f0*/  @!P0 BRA `(.L_x_32) ;  /* 0x0000000400048947 */ /* 0x000fea0003800000 */
[----:B------:R-:W-:-:S13]  /*1200*/  FSETP.NAN.AND P0, PT, |R14|, |R14|, PT ;  /* 0x4000000e0e00720b */ /* 0x000fda0003f08200 */
[----:B------:R-:W-:Y:S01]  /*1210*/  @P0 FADD R17, R14, 2 ;  /* 0x400000000e110421 */ /* 0x000fe20000000000 */
[----:B------:R-:W-:Y:S06]  /*1220*/  @P0 BRA `(.L_x_32) ;  /* 0x0000000000f80947 */ /* 0x000fec0003800000 */
[C---:B------:R-:W-:Y:S01]  /*1230*/  FMUL R17, |R14|.reuse, 16777216 ;  /* 0x4b8000000e117820 */ /* 0x040fe20000400200 */
[C---:B------:R-:W-:Y:S02]  /*1240*/  FSETP.GEU.AND P0, PT, |R14|.reuse, 1.175494350822287508e-38, PT ;  /* 0x008000000e00780b */ /* 0x040fe40003f0e200 */
[----:B------:R-:W-:Y:S02]  /*1250*/  MOV R22, 0x3a2c32e4 ;  /* 0x3a2c32e400167802 */ /* 0x000fe40000000f00 */
[----:B------:R-:W-:Y:S02]  /*1260*/  FSEL R17, R17, |R14|, !P0 ;  /* 0x4000000e11117208 */ /* 0x000fe40004000000 */
[----:B------:R-:W-:Y:S02]  /*1270*/  FSEL R20, RZ, -24, P0 ;  /* 0xc1c00000ff147808 */ /* 0x000fe40000000000 */
[----:B------:R-:W-:Y:S02]  /*1280*/  IADD3 R16, PT, PT, R17, -0x3f3504f3, RZ ;  /* 0xc0cafb0d11107810 */ /* 0x000fe40007ffe0ff */
[----:B------:R-:W-:-:S02]  /*1290*/  FSETP.NEU.AND P0, PT, |R14|, +INF , PT ;  /* 0x7f8000000e00780b */ /* 0x000fc40003f0d200 */
[----:B------:R-:W-:Y:S02]  /*12a0*/  LOP3.LUT R18, R16, 0xff800000, RZ, 0xc0, !PT ;  /* 0xff80000010127812 */ /* 0x000fe400078ec0ff */
[----:B------:R-:W-:Y:S02]  /*12b0*/  FSETP.NEU.AND P0, PT, R14, RZ, P0 ;  /* 0x000000ff0e00720b */ /* 0x000fe4000070d000 */
[----:B------:R-:W-:-:S05]  /*12c0*/  IADD3 R17, PT, PT, R17, -R18, RZ ;  /* 0x8000001211117210 */ /* 0x000fca0007ffe0ff */
[C---:B------:R-:W-:Y:S01]  /*12d0*/  FADD R16, R17.reuse, 1 ;  /* 0x3f80000011107421 */ /* 0x040fe20000000000 */
[----:B------:R-:W-:Y:S01]  /*12e0*/  FADD R21, R17, -1 ;  /* 0xbf80000011157421 */ /* 0x000fe20000000000 */
[----:B------:R-:W-:-:S03]  /*12f0*/  I2FP.F32.S32 R17, R18 ;  /* 0x0000001200117245 */ /* 0x000fc60000201400 */
[----:B------:R-:W-:Y:S01]  /*1300*/  FADD R19, R21, R21 ;  /* 0x0000001515137221 */ /* 0x000fe20000000000 */
[----:B------:R-:W0:Y:S01]  /*1310*/  MUFU.RCP R16, R16 ;  /* 0x0000001000107308 */ /* 0x000e220000001000 */
[----:B------:R-:W-:Y:S01]  /*1320*/  FFMA R23, R17, 1.1920928955078125e-07, R20 ;  /* 0x3400000011177823 */ /* 0x000fe20000000014 */
[----:B------:R-:W-:Y:S01]  /*1330*/  @!P0 FADD R14, R14, R14 ;  /* 0x0000000e0e0e8221 */ /* 0x000fe20000000000 */
[----:B0-----:R-:W-:-:S04]  /*1340*/  FMUL R18, R16, R19 ;  /* 0x0000001310127220 */ /* 0x001fc80000400000 */
        /* <DEDUP_REMOVED lines=16> */
[----:B------:R-:W-:-:S03]  /*1450*/  HFMA2 R20, -RZ, RZ, 0.64013671875, -15.109375 ;  /* 0x391fcb8eff147431 */ /* 0x000fc600000001ff */
[----:B------:R-:W-:-:S04]  /*1460*/  FFMA R18, R18, R19, R16 ;  /* 0x0000001312127223 */ /* 0x000fc80000000010 */
[----:B------:R-:W-:-:S04]  /*1470*/  FADD R21, R17, R18 ;  /* 0x0000001211157221 */ /* 0x000fc80000000000 */
[----:B------:R-:W-:Y:S01]  /*1480*/  FMUL R16, R21, 2 ;  /* 0x4000000015107820 */ /* 0x000fe20000400000 */
[----:B------:R-:W-:-:S03]  /*1490*/  FADD R17, -R17, R21 ;  /* 0x0000001511117221 */ /* 0x000fc60000000100 */
[----:B------:R-:W0:Y:S01]  /*14a0*/  FRND R19, R16 ;  /* 0x0000001000137307 */ /* 0x000e220000201000 */
[----:B------:R-:W-:Y:S01]  /*14b0*/  FADD R18, R18, -R17 ;  /* 0x8000001112127221 */ /* 0x000fe20000000000 */
[----:B------:R-:W-:Y:S01]  /*14c0*/  FFMA R21, R21, 2, -R16 ;  /* 0x4000000015157823 */ /* 0x000fe20000000810 */
[----:B------:R-:W-:-:S03]  /*14d0*/  FSETP.GT.AND P4, PT, |R16|, 152, PT ;  /* 0x431800001000780b */ /* 0x000fc60003f84200 */
[----:B------:R-:W-:Y:S02]  /*14e0*/  FFMA R18, R18, 2, R21 ;  /* 0x4000000012127823 */ /* 0x000fe40000000015 */
[----:B------:R-:W1:Y:S01]  /*14f0*/  F2I.NTZ R21, R16 ;  /* 0x0000001000157305 */ /* 0x000e620000203100 */
[----:B0-----:R-:W-:Y:S01]  /*1500*/  FADD R17, R16, -R19 ;  /* 0x8000001310117221 */ /* 0x001fe20000000000 */
        /* <DEDUP_REMOVED lines=10> */
[----:B-1----:R-:W-:Y:S01]  /*15b0*/  LEA R21, R21, -R18, 0x17 ;  /* 0x8000001215157211 */ /* 0x002fe200078eb8ff */
[----:B------:R-:W-:Y:S01]  /*15c0*/  FFMA R20, R17, R20, 1 ;  /* 0x3f80000011147423 */ /* 0x000fe20000000014 */
[----:B------:R-:W-:-:S03]  /*15d0*/  FSEL R17, RZ, +INF , !P3 ;  /* 0x7f800000ff117808 */ /* 0x000fc60005800000 */
[----:B------:R-:W-:-:S04]  /*15e0*/  FMUL R20, R19, R20 ;  /* 0x0000001413147220 */ /* 0x000fc80000400000 */
[----:B------:R-:W-:Y:S01]  /*15f0*/  @!P4 FMUL R17, R21, R20 ;  /* 0x000000141511c220 */ /* 0x000fe20000400000 */
[----:B------:R-:W-:-:S07]  /*1600*/  @!P0 LOP3.LUT R17, R14, 0x7fffffff, RZ, 0xc0, !PT ;  /* 0x7fffffff0e118812 */ /* 0x000fce00078ec0ff */
.L_x_32:
[----:B------:R-:W-:Y:S05]  /*1610*/  BSYNC.RECONVERGENT B1 ;  /* 0x0000000000017941 */ /* 0x000fea0003800200 */
.L_x_31:
[----:B-----5:R-:W-:Y:S01]  /*1620*/  FFMA R0, R9, R17, R0 ;  /* 0x0000001109007223 */ /* 0x020fe20000000000 */
[----:B------:R-:W-:Y:S06]  /*1630*/  @P2 BRA `(.L_x_33) ;  /* 0xfffffff800bc2947 */ /* 0x000fec000383ffff */
[----:B------:R-:W-:Y:S05]  /*1640*/  @P1 BRA `(.L_x_34) ;  /* 0xfffffff800881947 */ /* 0x000fea000383ffff */
.L_x_30:
[----:B------:R-:W2:Y:S01]  /*1650*/  LDC R2, c[0x0][0x3ac] ;  /* 0x0000eb00ff027b82 */ /* 0x000ea20000000800 */
[----:B-1----:R-:W-:Y:S02]  /*1660*/  MOV R3, 0x3f800000 ;  /* 0x3f80000000037802 */ /* 0x002fe40000000f00 */
[----:B--2---:R-:W-:-:S13]  /*1670*/  FSETP.NEU.AND P0, PT, R2, 1, PT ;  /* 0x3f8000000200780b */ /* 0x004fda0003f0d000 */
        /* <DEDUP_REMOVED lines=13> */
[-C--:B------:R-:W-:Y:S02]  /*1750*/  IADD3 R3, PT, PT, R3, -R8.reuse, RZ ;  /* 0x8000000803037210 */ /* 0x080fe40007ffe0ff */
[----:B------:R-:W-:-:S03]  /*1760*/  I2FP.F32.S32 R8, R8 ;  /* 0x0000000800087245 */ /* 0x000fc60000201400 */
[C---:B------:R-:W-:Y:S01]  /*1770*/  FADD R13, R3.reuse, 1 ;  /* 0x3f800000030d7421 */ /* 0x040fe20000000000 */
[----:B------:R-:W-:-:S04]  /*1780*/  FADD R14, R3, -1 ;  /* 0xbf800000030e7421 */ /* 0x000fc80000000000 */
[----:B------:R-:W-:Y:S01]  /*1790*/  FADD R12, R14, R14 ;  /* 0x0000000e0e0c7221 */ /* 0x000fe20000000000 */
[----:B------:R-:W1:Y:S01]  /*17a0*/  MUFU.RCP R13, R13 ;  /* 0x0000000d000d7308 */ /* 0x000e620000001000 */
[----:B------:R-:W-:Y:S02]  /*17b0*/  @!P0 FADD R2, R2, R2 ;  /* 0x0000000202028221 */ /* 0x000fe40000000000 */
[----:B-1----:R-:W-:Y:S01]  /*17c0*/  FMUL R3, R13, R12 ;  /* 0x0000000c0d037220 */ /* 0x002fe20000400000 */
[----:B------:R-:W-:-:S03]  /*17d0*/  FFMA R12, R8, 1.1920928955078125e-07, R9 ;  /* 0x34000000080c7823 */ /* 0x000fc60000000009 */
[----:B------:R-:W-:Y:S01]  /*17e0*/  FADD R15, R14, -R3 ;  /* 0x800000030e0f7221 */ /* 0x000fe20000000000 */
[CC--:B------:R-:W-:Y:S01]  /*17f0*/  FMUL R9, R3.reuse, R3.reuse ;  /* 0x0000000303097220 */ /* 0x0c0fe20000400000 */
[----:B------:R-:W-:Y:S02]  /*1800*/  FFMA R8, R3, 1.4426950216293334961, R12 ;  /* 0x3fb8aa3b03087823 */ /* 0x000fe4000000000c */
[----:B------:R-:W-:Y:S01]  /*1810*/  FADD R15, R15, R15 ;  /* 0x0000000f0f0f7221 */ /* 0x000fe20000000000 */
[C---:B------:R-:W-:Y:S01]  /*1820*/  FFMA R16, R9.reuse, R16, 0.0032181653659790754318 ;  /* 0x3b52e7db09107423 */ /* 0x040fe20000000010 */
        /* <DEDUP_REMOVED lines=39> */
.L_x_35:
[----:B------:R-:W1:Y:S01]  /*1aa0*/  MUFU.RCP R2, R3 ;  /* 0x0000000300027308 */ /* 0x000e620000001000 */
[----:B------:R-:W-:Y:S07]  /*1ab0*/  BSSY.RECONVERGENT B1, `(.L_x_36) ;  /* 0x000000b000017945 */ /* 0x000fee0003800200 */
[----:B------:R-:W2:Y:S01]  /*1ac0*/  FCHK P0, -R0, R3 ;  /* 0x0000000300007302 */ /* 0x000ea20000000100 */
[----:B-1----:R-:W-:-:S04]  /*1ad0*/  FFMA R9, R2, -R3, 1 ;  /* 0x3f80000002097423 */ /* 0x002fc80000000803 */
[----:B------:R-:W-:-:S04]  /*1ae0*/  FFMA R9, R2, R9, R2 ;  /* 0x0000000902097223 */ /* 0x000fc80000000002 */
[----:B------:R-:W-:-:S04]  /*1af0*/  FFMA R2, -R0, R9, RZ ;  /* 0x0000000900027223 */ /* 0x000fc800000001ff */
[----:B------:R-:W-:-:S04]  /*1b00*/  FFMA R8, R2, -R3, -R0 ;  /* 0x8000000302087223 */ /* 0x000fc80000000800 */
[----:B------:R-:W-:Y:S01]  /*1b10*/  FFMA R2, R9, R8, R2 ;  /* 0x0000000809027223 */ /* 0x000fe20000000002 */
[----:B--2---:R-:W-:Y:S06]  /*1b20*/  @!P0 BRA `(.L_x_37) ;  /* 0x00000000000c8947 */ /* 0x004fec0003800000 */
[----:B------:R-:W-:Y:S01]  /*1b30*/  FADD R2, -R0, -RZ ;  /* 0x800000ff00027221 */ /* 0x000fe20000000100 */
[----:B------:R-:W-:-:S07]  /*1b40*/  MOV R8, 0x1b60 ;  /* 0x00001b6000087802 */ /* 0x000fce0000000f00 */
[----:B0-----:R-:W-:Y:S05]  /*1b50*/  CALL.REL.NOINC `($__internal_1_$__cuda_sm3x_div_rn_noftz_f32_slowpath) ;  /* 0x0000000c00647944 */ /* 0x001fea0003c00000 */
.L_x_37:
[----:B0-----:R-:W-:Y:S05]  /*1b60*/  BSYNC.RECONVERGENT B1 ;  /* 0x0000000000017941 */ /* 0x001fea0003800200 */
.L_x_36:
[----:B------:R-:W-:Y:S01]  /*1b70*/  HFMA2 R8, -RZ, RZ, 3.7421875, 0 ;  /* 0x437c0000ff087431 */ /* 0x000fe200000001ff */
[----:B------:R-:W-:-:S05]  /*1b80*/  MOV R3, 0x3bbb989d ;  /* 0x3bbb989d00037802 */ /* 0x000fca0000000f00 */
[----:B------:R-:W-:-:S04]  /*1b90*/  FFMA.SAT R3, R2, R3, 0.5 ;  /* 0x3f00000002037423 */ /* 0x000fc80000002003 */
[----:B------:R-:W-:-:S04]  /*1ba0*/  FFMA.RM R3, R3, R8, 12582913 ;  /* 0x4b40000103037423 */ /* 0x000fc80000004008 */
[C---:B------:R-:W-:Y:S01]  /*1bb0*/  FADD R9, R3.reuse, -12583039 ;  /* 0xcb40007f03097421 */ /* 0x040fe20000000000 */
[----:B------:R-:W-:-:S03]  /*1bc0*/  SHF.L.U32 R3, R3, 0x17, RZ ;  /* 0x0000001703037819 */ /* 0x000fc600000006ff */
[----:B------:R-:W-:-:S04]  /*1bd0*/  FFMA R9, R2, 1.4426950216293334961, -R9 ;  /* 0x3fb8aa3b02097823 */ /* 0x000fc80000000809 */
[----:B------:R-:W-:-:S04]  /*1be0*/  FFMA R9, R2, 1.925963033500011079e-08, R9 ;  /* 0x32a5706002097823 */ /* 0x000fc80000000009 */
[----:B------:R-:W0:Y:S02]  /*1bf0*/  MUFU.EX2 R2, R9 ;  /* 0x0000000900027308 */ /* 0x000e240000000800 */
[----:B0-----:R-:W-:-:S05]  /*1c00*/  FMUL R3, R3, R2 ;  /* 0x0000000203037220 */ /* 0x001fca0000400000 */
[----:B------:R2:W-:Y:S02]  /*1c10*/  STG.E desc[UR8][R4.64], R3 ;  /* 0x0000000304007986 */ /* 0x0005e4000c101908 */
.L_x_29:
[----:B0-----:R-:W-:Y:S05]  /*1c20*/  BSYNC.RECONVERGENT B0 ;  /* 0x0000000000007941 */ /* 0x001fea0003800200 */
.L_x_27:
[----:B------:R-:W0:Y:S02]  /*1c30*/  LDC R8, c[0x0][0x398] ;  /* 0x0000e600ff087b82 */ /* 0x000e240000000800 */
[----:B0-----:R-:W-:-:S13]  /*1c40*/  ISETP.NE.AND P0, PT, R7, R8, PT ;  /* 0x000000080700720c */ /* 0x001fda0003f05270 */
[----:B-12---:R-:W0:Y:S01]  /*1c50*/  @!P0 LDC.64 R2, c[0x0][0x388] ;  /* 0x0000e200ff028b82 */ /* 0x006e220000000a00 */
[----:B------:R-:W-:Y:S01]  /*1c60*/  @!P0 IMAD R7, R6, R8, R8 ;  /* 0x0000000806078224 */ /* 0x000fe200078e0208 */
[----:B------:R-:W-:-:S03]  /*1c70*/  @!P0 MOV R9, 0x3f800000 ;  /* 0x3f80000000098802 */ /* 0x000fc60000000f00 */
[----:B0-----:R-:W-:-:S05]  /*1c80*/  @!P0 IMAD.WIDE R2, R7, 0x4, R2 ;  /* 0x0000000407028825 */ /* 0x001fca00078e0202 */
[----:B------:R0:W-:Y:S01]  /*1c90*/  @!P0 STG.E desc[UR8][R2.64], R9 ;  /* 0x0000000902008986 */ /* 0x0001e2000c101908 */
[----:B------:R-:W-:Y:S05]  /*1ca0*/  @!P0 EXIT ;  /* 0x000000000000894d */ /* 0x000fea0003800000 */
[----:B------:R-:W1:Y:S02]  /*1cb0*/  LDCU UR5, c[0x0][0x39c] ;  /* 0x00007380ff0577ac */ /* 0x000e640008000800 */
[----:B-1----:R-:W-:-:S09]  /*1cc0*/  UISETP.GE.AND UP0, UPT, UR5, 0x1, UPT ;  /* 0x000000010500788c */ /* 0x002fd2000bf06270 */
[----:B------:R-:W-:Y:S05]  /*1cd0*/  BRA.U !UP0, `(.L_x_38) ;  /* 0x0000000508887547 */ /* 0x000fea000b800000 */
[----:B------:R-:W-:Y:S01]  /*1ce0*/  MOV R6, RZ ;  /* 0x000000ff00067202 */ /* 0x000fe20000000f00 */
[----:B------:R-:W-:-:S12]  /*1cf0*/  UIADD3 UR5, UPT, UPT, -UR5, URZ, URZ ;  /* 0x000000ff05057290 */ /* 0x000fd8000fffe1ff */
.L_x_42:
[----:B------:R-:W1:Y:S01]  /*1d00*/  LDC.64 R12, c[0x0][0x3a0] ;  /* 0x0000e800ff0c7b82 */ /* 0x000e620000000a00 */
[----:B------:R-:W2:Y:S07]  /*1d10*/  LDCU.64 UR10, c[0x0][0x398] ;  /* 0x00007300ff0a77ac */ /* 0x000eae0008000a00 */
[----:B------:R-:W3:Y:S08]  /*1d20*/  S2UR UR6, SR_CgaCtaId ;  /* 0x00000000000679c3 */ /* 0x000ef00000008800 */
[----:B------:R-:W4:Y:S08]  /*1d30*/  LDC R8, c[0x0][0x39c] ;  /* 0x0000e700ff087b82 */ /* 0x000f300000000800 */
[----:B0-----:R-:W0:Y:S01]  /*1d40*/  LDC.64 R2, c[0x0][0x390] ;  /* 0x0000e400ff027b82 */ /* 0x001e220000000a00 */
[----:B------:R-:W-:Y:S01]  /*1d50*/  UMOV UR4, 0x400 ;  /* 0x0000040000047882 */ /* 0x000fe20000000000 */
[----:B-1----:R-:W-:Y:S01]  /*1d60*/  IMAD.WIDE.U32 R12, R6, 0x4, R12 ;  /* 0x00000004060c7825 */ /* 0x002fe200078e000c */
[----:B------:R-:W-:-:S03]  /*1d70*/  IADD3 R14, PT, PT, R11, R6, RZ ;  /* 0x000000060b0e7210 */ /* 0x000fc60007ffe0ff */
[----:B--2---:R-:W-:Y:S01]  /*1d80*/  IMAD R9, R10, UR10, R6 ;  /* 0x0000000a0a097c24 */ /* 0x004fe2000f8e0206 */
[----:B------:R-:W-:Y:S01]  /*1d90*/  IADD3 R6, PT, PT, R6, 0x1, RZ ;  /* 0x0000000106067810 */ /* 0x000fe20007ffe0ff */
[----:B---3--:R-:W-:Y:S01]  /*1da0*/  ULEA UR4, UR6, UR4, 0x18 ;  /* 0x0000000406047291 */ /* 0x008fe2000f8ec0ff */
[----:B------:R1:W5:Y:S02]  /*1db0*/  LDG.E R7, desc[UR8][R12.64] ;  /* 0x000000080c077981 */ /* 0x000364000c1e1900 */
[----:B------:R-:W-:-:S03]  /*1dc0*/  ISETP.NE.AND P1, PT, R6, UR11, PT ;  /* 0x0000000b06007c0c */ /* 0x000fc6000bf25270 */
[----:B-1----:R-:W-:Y:S01]  /*1dd0*/  LEA R13, R14, UR4, 0x2 ;  /* 0x000000040e0d7c11 */ /* 0x002fe2000f8e10ff */
[----:B----4-:R-:W-:-:S09]  /*1de0*/  UMOV UR4, UR5 ;  /* 0x0000000500047c82 */ /* 0x010fd20008000000 */
.L_x_41:
[C---:B0-----:R-:W-:Y:S01]  /*1df0*/  IMAD.WIDE R14, R9.reuse, 0x4, R2 ;  /* 0x00000004090e7825 */ /* 0x041fe200078e0202 */
[----:B------:R-:W0:Y:S05]  /*1e00*/  LDS R12, [R13] ;  /* 0x000000000d0c7984 */ /* 0x000e2a0000000800 */
[----:B------:R-:W0:Y:S01]  /*1e10*/  LDG.E R15, desc[UR8][R14.64] ;  /* 0x000000080e0f7981 */ /* 0x000e22000c1e1900 */
[----:B------:R-:W-:Y:S01]  /*1e20*/  UIADD3 UR4, UPT, UPT, UR4, 0x1, URZ ;  /* 0x0000000104047890 */ /* 0x000fe2000fffe0ff */
[----:B------:R-:W-:Y:S01]  /*1e30*/  BSSY.RECONVERGENT B0, `(.L_x_39) ;  /* 0x0000048000007945 */ /* 0x000fe20003800200 */
[----:B------:R-:W-:Y:S01]  /*1e40*/  HFMA2 R16, -RZ, RZ, 1.875, 0 ;  /* 0x3f800000ff107431 */ /* 0x000fe200000001ff */
[----:B------:R-:W-:Y:S01]  /*1e50*/  IADD3 R9, PT, PT, R9, R8, RZ ;  /* 0x0000000809097210 */ /* 0x000fe20007ffe0ff */
[----:B------:R-:W-:Y:S01]  /*1e60*/  UISETP.NE.AND UP0, UPT, UR4, URZ, UPT ;  /* 0x000000ff0400728c */ /* 0x000fe2000bf05270 */
[----:B0-----:R-:W-:-:S05]  /*1e70*/  FADD R12, R12, -R15 ;  /* 0x8000000f0c0c7221 */ /* 0x001fca0000000000 */
        /* <DEDUP_REMOVED lines=60> */
[----:B-1----:R-:W-:Y:S01]  /*2240*/  LEA R17, R17, -R16, 0x17 ;  /* 0x8000001011117211 */ /* 0x002fe200078eb8ff */
[----:B------:R-:W-:Y:S01]  /*2250*/  VIADD R18, R16, 0x7f000000 ;  /* 0x7f00000010127836 */ /* 0x000fe20000000000 */
[----:B------:R-:W-:Y:S01]  /*2260*/  FSEL R16, RZ, +INF , !P2 ;  /* 0x7f800000ff107808 */ /* 0x000fe20005000000 */
[----:B------:R-:W-:-:S04]  /*2270*/  FFMA R15, R15, R20, 1 ;  /* 0x3f8000000f0f7423 */ /* 0x000fc80000000014 */
[----:B------:R-:W-:-:S04]  /*2280*/  FMUL R18, R18, R15 ;  /* 0x0000000f12127220 */ /* 0x000fc80000400000 */
[----:B------:R-:W-:Y:S01]  /*2290*/  @!P3 FMUL R16, R17, R18 ;  /* 0x000000121110b220 */ /* 0x000fe20000400000 */
[----:B------:R-:W-:-:S07]  /*22a0*/  @!P0 LOP3.LUT R16, R12, 0x7fffffff, RZ, 0xc0, !PT ;  /* 0x7fffffff0c108812 */ /* 0x000fce00078ec0ff */
.L_x_40:
[----:B------:R-:W-:Y:S05]  /*22b0*/  BSYNC.RECONVERGENT B0 ;  /* 0x0000000000007941 */ /* 0x000fea0003800200 */
.L_x_39:
[----:B------:R-:W-:Y:S01]  /*22c0*/  LEA R13, R8, R13, 0x2 ;  /* 0x0000000d080d7211 */ /* 0x000fe200078e10ff */
[----:B-----5:R-:W-:Y:S01]  /*22d0*/  FFMA R0, R7, R16, R0 ;  /* 0x0000001007007223 */ /* 0x020fe20000000000 */
[----:B------:R-:W-:Y:S06]  /*22e0*/  BRA.U UP0, `(.L_x_41) ;  /* 0xfffffff900c07547 */ /* 0x000fec000b83ffff */
[----:B------:R-:W-:Y:S05]  /*22f0*/  @P1 BRA `(.L_x_42) ;  /* 0xfffffff800801947 */ /* 0x000fea000383ffff */
.L_x_38:
[----:B0-----:R-:W0:Y:S01]  /*2300*/  LDC R2, c[0x0][0x3ac] ;  /* 0x0000eb00ff027b82 */ /* 0x001e220000000800 */
[----:B------:R-:W-:Y:S02]  /*2310*/  MOV R7, 0x3f800000 ;  /* 0x3f80000000077802 */ /* 0x000fe40000000f00 */
[----:B0-----:R-:W-:-:S13]  /*2320*/  FSETP.NEU.AND P0, PT, R2, 1, PT ;  /* 0x3f8000000200780b */ /* 0x001fda0003f0d000 */
[----:B------:R-:W-:Y:S05]  /*2330*/  @!P0 BRA `(.L_x_43) ;  /* 0x0000000400048947 */ /* 0x000fea0003800000 */
[----:B------:R-:W-:-:S13]  /*2340*/  FSETP.NAN.AND P0, PT, |R2|, |R2|, PT ;  /* 0x400000020200720b */ /* 0x000fda0003f08200 */
[----:B------:R-:W-:Y:S01]  /*2350*/  @P0 FADD R7, R2, 2 ;  /* 0x4000000002070421 */ /* 0x000fe20000000000 */
[----:B------:R-:W-:Y:S06]  /*2360*/  @P0 BRA `(.L_x_43) ;  /* 0x0000000000f80947 */ /* 0x000fec0003800000 */
[C---:B------:R-:W-:Y:S01]  /*2370*/  FMUL R3, |R2|.reuse, 16777216 ;  /* 0x4b80000002037820 */ /* 0x040fe20000400200 */
[----:B------:R-:W-:Y:S01]  /*2380*/  FSETP.GEU.AND P0, PT, |R2|, 1.175494350822287508e-38, PT ;  /* 0x008000000200780b */ /* 0x000fe20003f0e200 */
[----:B------:R-:W-:-:S03]  /*2390*/  HFMA2 R11, -RZ, RZ, 0.771484375, 0.21533203125 ;  /* 0x3a2c32e4ff0b7431 */ /* 0x000fc600000001ff */
[----:B------:R-:W-:-:S04]  /*23a0*/  FSEL R3, R3, |R2|, !P0 ;  /* 0x4000000203037208 */ /* 0x000fc80004000000 */
[----:B------:R-:W-:-:S04]  /*23b0*/  IADD3 R6, PT, PT, R3, -0x3f3504f3, RZ ;  /* 0xc0cafb0d03067810 */ /* 0x000fc80007ffe0ff */
[----:B------:R-:W-:-:S04]  /*23c0*/  LOP3.LUT R6, R6, 0xff800000, RZ, 0xc0, !PT ;  /* 0xff80000006067812 */ /* 0x000fc800078ec0ff */
[-C--:B------:R-:W-:Y:S02]  /*23d0*/  IADD3 R3, PT, PT, R3, -R6.reuse, RZ ;  /* 0x8000000603037210 */ /* 0x080fe40007ffe0ff */
[----:B------:R-:W-:-:S03]  /*23e0*/  I2FP.F32.S32 R6, R6 ;  /* 0x0000000600067245 */ /* 0x000fc60000201400 */
[C---:B------:R-:W-:Y:S01]  /*23f0*/  FADD R8, R3.reuse, 1 ;  /* 0x3f80000003087421 */ /* 0x040fe20000000000 */
[----:B------:R-:W-:Y:S01]  /*2400*/  FADD R7, R3, -1 ;  /* 0xbf80000003077421 */ /* 0x000fe20000000000 */
[----:B------:R-:W-:Y:S02]  /*2410*/  FSEL R3, RZ, -24, P0 ;  /* 0xc1c00000ff037808 */ /* 0x000fe40000000000 */
[----:B------:R-:W-:Y:S01]  /*2420*/  FSETP.NEU.AND P0, PT, |R2|, +INF , PT ;  /* 0x7f8000000200780b */ /* 0x000fe20003f0d200 */
[----:B------:R-:W-:Y:S01]  /*2430*/  FADD R9, R7, R7 ;  /* 0x0000000707097221 */ /* 0x000fe20000000000 */
[----:B------:R-:W0:Y:S01]  /*2440*/  MUFU.RCP R8, R8 ;  /* 0x0000000800087308 */ /* 0x000e220000001000 */
[----:B------:R-:W-:Y:S01]  /*2450*/  FFMA R3, R6, 1.1920928955078125e-07, R3 ;  /* 0x3400000006037823 */ /* 0x000fe20000000003 */
[----:B------:R-:W-:-:S13]  /*2460*/  FSETP.NEU.AND P0, PT, R2, RZ, P0 ;  /* 0x000000ff0200720b */ /* 0x000fda000070d000 */
[----:B------:R-:W-:Y:S01]  /*2470*/  @!P0 FADD R2, R2, R2 ;  /* 0x0000000202028221 */ /* 0x000fe20000000000 */
[----:B0-----:R-:W-:-:S04]  /*2480*/  FMUL R10, R8, R9 ;  /* 0x00000009080a7220 */ /* 0x001fc80000400000 */
        /* <DEDUP_REMOVED lines=25> */
[----:B------:R-:W-:Y:S01]  /*2620*/  FFMA R14, R14, 2, R3 ;  /* 0x400000000e0e7823 */ /* 0x000fe20000000003 */
[----:B0-----:R-:W-:Y:S01]  /*2630*/  FADD R3, R6, -R7 ;  /* 0x8000000706037221 */ /* 0x001fe20000000000 */
[----:B------:R-:W-:-:S03]  /*2640*/  FSETP.GT.AND P1, PT, R7, RZ, PT ;  /* 0x000000ff0700720b */ /* 0x000fc60003f24000 */
[----:B------:R-:W-:Y:S01]  /*2650*/  FADD R3, R3, R14 ;  /* 0x0000000e03037221 */ /* 0x000fe20000000000 */
[----:B------:R-:W-:Y:S02]  /*2660*/  SEL R7, RZ, 0x83000000, P1 ;  /* 0x83000000ff077807 */ /* 0x000fe40000800000 */
[----:B------:R-:W-:Y:S01]  /*2670*/  FSETP.GEU.AND P1, PT, R6, RZ, PT ;  /* 0x000000ff0600720b */ /* 0x000fe20003f2e000 */
[----:B------:R-:W-:Y:S01]  /*2680*/  FFMA R8, R3, R8, 0.0013391353422775864601 ;  /* 0x3aaf85ed03087423 */ /* 0x000fe20000000008 */
[----:B------:R-:W-:-:S03]  /*2690*/  IADD3 R9, PT, PT, R7, 0x7f000000, RZ ;  /* 0x7f00000007097810 */ /* 0x000fc60007ffe0ff */
[C---:B------:R-:W-:Y:S02]  /*26a0*/  FFMA R10, R3.reuse, R8, 0.0096188392490148544312 ;  /* 0x3c1d9856030a7423 */ /* 0x040fe40000000008 */
[----:B------:R-:W0:Y:S02]  /*26b0*/  F2I.NTZ R8, R6 ;  /* 0x0000000600087305 */ /* 0x000e240000203100 */
[----:B------:R-:W-:-:S04]  /*26c0*/  FFMA R10, R3, R10, 0.055503588169813156128 ;  /* 0x3d6357bb030a7423 */ /* 0x000fc8000000000a */
[----:B------:R-:W-:-:S04]  /*26d0*/  FFMA R10, R3, R10, 0.24022644758224487305 ;  /* 0x3e75fdec030a7423 */ /* 0x000fc8000000000a */
[----:B------:R-:W-:-:S04]  /*26e0*/  FFMA R10, R3, R10, 0.69314718246459960938 ;  /* 0x3f317218030a7423 */ /* 0x000fc8000000000a */
[----:B------:R-:W-:Y:S01]  /*26f0*/  FFMA R10, R3, R10, 1 ;  /* 0x3f800000030a7423 */ /* 0x000fe2000000000a */
[----:B0-----:R-:W-:Y:S02]  /*2700*/  LEA R8, R8, -R7, 0x17 ;  /* 0x8000000708087211 */ /* 0x001fe400078eb8ff */
[----:B------:R-:W-:Y:S01]  /*2710*/  FSEL R7, RZ, +INF , !P1 ;  /* 0x7f800000ff077808 */ /* 0x000fe20004800000 */
[----:B------:R-:W-:-:S04]  /*2720*/  FMUL R9, R9, R10 ;  /* 0x0000000a09097220 */ /* 0x000fc80000400000 */
[----:B------:R-:W-:Y:S01]  /*2730*/  @!P2 FMUL R7, R8, R9 ;  /* 0x000000090807a220 */ /* 0x000fe20000400000 */
[----:B------:R-:W-:-:S07]  /*2740*/  @!P0 LOP3.LUT R7, R2, 0x7fffffff, RZ, 0xc0, !PT ;  /* 0x7fffffff02078812 */ /* 0x000fce00078ec0ff */
.L_x_43:
[----:B------:R-:W0:Y:S01]  /*2750*/  MUFU.RCP R2, R7 ;  /* 0x0000000700027308 */ /* 0x000e220000001000 */
[----:B------:R-:W-:Y:S07]  /*2760*/  BSSY.RECONVERGENT B0, `(.L_x_44) ;  /* 0x000000c000007945 */ /* 0x000fee0003800200 */
[----:B------:R-:W1:Y:S01]  /*2770*/  FCHK P0, -R0, R7 ;  /* 0x0000000700007302 */ /* 0x000e620000000100 */
[----:B0-----:R-:W-:-:S04]  /*2780*/  FFMA R3, R2, -R7, 1 ;  /* 0x3f80000002037423 */ /* 0x001fc80000000807 */
[----:B------:R-:W-:-:S04]  /*2790*/  FFMA R3, R2, R3, R2 ;  /* 0x0000000302037223 */ /* 0x000fc80000000002 */
[----:B------:R-:W-:-:S04]  /*27a0*/  FFMA R9, R3, -R0, RZ ;  /* 0x8000000003097223 */ /* 0x000fc800000000ff */
[----:B------:R-:W-:-:S04]  /*27b0*/  FFMA R2, R9, -R7, -R0 ;  /* 0x8000000709027223 */ /* 0x000fc80000000800 */
[----:B------:R-:W-:Y:S01]  /*27c0*/  FFMA R2, R3, R2, R9 ;  /* 0x0000000203027223 */ /* 0x000fe20000000009 */
[----:B-1----:R-:W-:Y:S06]  /*27d0*/  @!P0 BRA `(.L_x_45) ;  /* 0x0000000000108947 */ /* 0x002fec0003800000 */
[----:B------:R-:W-:Y:S01]  /*27e0*/  FADD R2, -R0, -RZ ;  /* 0x800000ff00027221 */ /* 0x000fe20000000100 */
[----:B------:R-:W-:Y:S02]  /*27f0*/  MOV R3, R7 ;  /* 0x0000000700037202 */ /* 0x000fe40000000f00 */
[----:B------:R-:W-:-:S07]  /*2800*/  MOV R8, 0x2820 ;  /* 0x0000282000087802 */ /* 0x000fce0000000f00 */
[----:B------:R-:W-:Y:S05]  /*2810*/  CALL.REL.NOINC `($__internal_1_$__cuda_sm3x_div_rn_noftz_f32_slowpath) ;  /* 0x0000000000347944 */ /* 0x000fea0003c00000 */
.L_x_45:
[----:B------:R-:W-:Y:S05]  /*2820*/  BSYNC.RECONVERGENT B0 ;  /* 0x0000000000007941 */ /* 0x000fea0003800200 */
.L_x_44:
[----:B------:R-:W-:Y:S01]  /*2830*/  HFMA2 R3, -RZ, RZ, 0.96630859375, -0.0022525787353515625 ;  /* 0x3bbb989dff037431 */ /* 0x000fe200000001ff */
[----:B------:R-:W-:-:S04]  /*2840*/  MOV R7, 0x437c0000 ;  /* 0x437c000000077802 */ /* 0x000fc80000000f00 */
[----:B------:R-:W-:-:S04]  /*2850*/  FFMA.SAT R0, R2, R3, 0.5 ;  /* 0x3f00000002007423 */ /* 0x000fc80000002003 */
[----:B------:R-:W-:-:S04]  /*2860*/  FFMA.RM R0, R0, R7, 12582913 ;  /* 0x4b40000100007423 */ /* 0x000fc80000004007 */
[C---:B------:R-:W-:Y:S01]  /*2870*/  FADD R3, R0.reuse, -12583039 ;  /* 0xcb40007f00037421 */ /* 0x040fe20000000000 */
[----:B------:R-:W-:-:S03]  /*2880*/  SHF.L.U32 R0, R0, 0x17, RZ ;  /* 0x0000001700007819 */ /* 0x000fc600000006ff */
[----:B------:R-:W-:-:S04]  /*2890*/  FFMA R3, R2, 1.4426950216293334961, -R3 ;  /* 0x3fb8aa3b02037823 */ /* 0x000fc80000000803 */
[----:B------:R-:W-:-:S06]  /*28a0*/  FFMA R3, R2, 1.925963033500011079e-08, R3 ;  /* 0x32a5706002037823 */ /* 0x000fcc0000000003 */
[----:B------:R-:W0:Y:S02]  /*28b0*/  MUFU.EX2 R3, R3 ;  /* 0x0000000300037308 */ /* 0x000e240000000800 */
[----:B0-----:R-:W-:-:S05]  /*28c0*/  FMUL R7, R0, R3 ;  /* 0x0000000300077220 */ /* 0x001fca0000400000 */
[----:B------:R-:W-:Y:S01]  /*28d0*/  STG.E desc[UR8][R4.64], R7 ;  /* 0x0000000704007986 */ /* 0x000fe2000c101908 */
[----:B------:R-:W-:Y:S05]  /*28e0*/  EXIT ;  /* 0x000000000000794d */ /* 0x000fea0003800000 */
        .weak           $__internal_1_$__cuda_sm3x_div_rn_noftz_f32_slowpath
        .type           $__internal_1_$__cuda_sm3x_div_rn_noftz_f32_slowpath,@function
        .size           $__internal_1_$__cuda_sm3x_div_rn_noftz_f32_slowpath,(.L_x_59 - $__internal_1_$__cuda_sm3x_div_rn_noftz_f32_slowpath)
$__internal_1_$__cuda_sm3x_div_rn_noftz_f32_slowpath:
        /* <DEDUP_REMOVED lines=34> */
.L_x_47:
[----:B------:R-:W-:Y:S01]  /*2b10*/  LEA R14, R12, 0xc0800000, 0x17 ;  /* 0xc08000000c0e7811 */ /* 0x000fe200078eb8ff */
[----:B------:R-:W-:Y:S03]  /*2b20*/  BSSY.RECONVERGENT B3, `(.L_x_52) ;  /* 0x0000036000037945 */ /* 0x000fe60003800200 */
[----:B------:R-:W-:Y:S02]  /*2b30*/  IADD3 R14, PT, PT, -R14, R3, RZ ;  /* 0x000000030e0e7210 */ /* 0x000fe40007ffe1ff */
[----:B------:R-:W-:Y:S02]  /*2b40*/  IADD3 R3, PT, PT, R16, -0x7f, RZ ;  /* 0xffffff8110037810 */ /* 0x000fe40007ffe0ff */
[----:B------:R-:W0:Y:S01]  /*2b50*/  MUFU.RCP R13, R14 ;  /* 0x0000000e000d7308 */ /* 0x000e220000001000 */
[----:B------:R-:W-:Y:S01]  /*2b60*/  FADD.FTZ R15, -R14, -RZ ;  /* 0x800000ff0e0f7221 */ /* 0x000fe20000010100 */
[C---:B------:R-:W-:Y:S01]  /*2b70*/  IADD3 R12, PT, PT, R3.reuse, 0x7f, -R12 ;  /* 0x0000007f030c7810 */ /* 0x040fe20007ffe80c */
[----:B------:R-:W-:-:S03]  /*2b80*/  IMAD R2, R3, -0x800000, R2 ;  /* 0xff80000003027824 */ /* 0x000fc600078e0202 */
[----:B------:R-:W-:Y:S01]  /*2b90*/  IADD3 R12, PT, PT, R12, R9, RZ ;  /* 0x000000090c0c7210 */ /* 0x000fe20007ffe0ff */
[----:B0-----:R-:W-:-:S04]  /*2ba0*/  FFMA R16, R13, R15, 1 ;  /* 0x3f8000000d107423 */ /* 0x001fc8000000000f */
[----:B------:R-:W-:-:S04]  /*2bb0*/  FFMA R18, R13, R16, R13 ;  /* 0x000000100d127223 */ /* 0x000fc8000000000d */
[----:B------:R-:W-:-:S04]  /*2bc0*/  FFMA R13, R2, R18, RZ ;  /* 0x00000012020d7223 */ /* 0x000fc800000000ff */
[----:B------:R-:W-:-:S04]  /*2bd0*/  FFMA R16, R15, R13, R2 ;  /* 0x0000000d0f107223 */ /* 0x000fc80000000002 */
[----:B------:R-:W-:-:S04]  /*2be0*/  FFMA R13, R18, R16, R13 ;  /* 0x00000010120d7223 */ /* 0x000fc8000000000d */
[----:B------:R-:W-:-:S04]  /*2bf0*/  FFMA R16, R15, R13, R2 ;  /* 0x0000000d0f107223 */ /* 0x000fc80000000002 */
        /* <DEDUP_REMOVED lines=36> */
.L_x_54:
[----:B------:R-:W-:-:S04]  /*2e40*/  LOP3.LUT R2, R2, 0x80000000, RZ, 0xc0, !PT ;  /* 0x8000000002027812 */ /* 0x000fc800078ec0ff */
[----:B------:R-:W-:Y:S01]  /*2e50*/  LOP3.LUT R2, R2, 0x7f800000, RZ, 0xfc, !PT ;  /* 0x7f80000002027812 */ /* 0x000fe200078efcff */
[----:B------:R-:W-:Y:S06]  /*2e60*/  BRA `(.L_x_55) ;  /* 0x0000000000047947 */ /* 0x000fec0003800000 */
.L_x_53:
[----:B------:R-:W-:-:S07]  /*2e70*/  LEA R2, R12, R2, 0x17 ;  /* 0x000000020c027211 */ /* 0x000fce00078eb8ff */
.L_x_55:
[----:B------:R-:W-:Y:S05]  /*2e80*/  BSYNC.RECONVERGENT B3 ;  /* 0x0000000000037941 */ /* 0x000fea0003800200 */
.L_x_52:
[----:B------:R-:W-:Y:S05]  /*2e90*/  BRA `(.L_x_56) ;  /* 0x0000000000207947 */ /* 0x000fea0003800000 */
.L_x_51:
[----:B------:R-:W-:-:S04]  /*2ea0*/  LOP3.LUT R2, R3, 0x80000000, R2, 0x48, !PT ;  /* 0x8000000003027812 */ /* 0x000fc800078e4802 */
[----:B------:R-:W-:Y:S01]  /*2eb0*/  LOP3.LUT R2, R2, 0x7f800000, RZ, 0xfc, !PT ;  /* 0x7f80000002027812 */ /* 0x000fe200078efcff */
[----:B------:R-:W-:Y:S06]  /*2ec0*/  BRA `(.L_x_56) ;  /* 0x0000000000147947 */ /* 0x000fec0003800000 */
.L_x_50:
[----:B------:R-:W-:Y:S01]  /*2ed0*/  LOP3.LUT R2, R3, 0x80000000, R2, 0x48, !PT ;  /* 0x8000000003027812 */ /* 0x000fe200078e4802 */
[----:B------:R-:W-:Y:S06]  /*2ee0*/  BRA `(.L_x_56) ;  /* 0x00000000000c7947 */ /* 0x000fec0003800000 */
.L_x_49:
[----:B------:R-:W0:Y:S01]  /*2ef0*/  MUFU.RSQ R2, -QNAN ;  /* 0xffc0000000027908 */ /* 0x000e220000001400 */
[----:B------:R-:W-:Y:S05]  /*2f00*/  BRA `(.L_x_56) ;  /* 0x0000000000047947 */ /* 0x000fea0003800000 */
.L_x_48:
[----:B------:R-:W-:-:S07]  /*2f10*/  FADD.FTZ R2, R2, R3 ;  /* 0x0000000302027221 */ /* 0x000fce0000010000 */
.L_x_56:
[----:B------:R-:W-:Y:S05]  /*2f20*/  BSYNC.RECONVERGENT B2 ;  /* 0x0000000000027941 */ /* 0x000fea0003800200 */
.L_x_46:
[----:B------:R-:W-:-:S04]  /*2f30*/  HFMA2 R9, -RZ, RZ, 0, 0 ;  /* 0x00000000ff097431 */ /* 0x000fc800000001ff */
[----:B0-----:R-:W-:Y:S05]  /*2f40*/  RET.REL.NODEC R8 `(_Z6d_fillPfS_S_iiS_if) ;  /* 0xffffffd0082c7950 */ /* 0x001fea0003c3ffff */
.L_x_57:
        /* <DEDUP_REMOVED lines=11> */
.L_x_59:


//--------------------- .nv.global.init           --------------------------
	.section	.nv.global.init,"aw",@progbits
	.align	4
.nv.global.init:
	.type		mrg32k3aM1SubSeq,@object
	.size		mrg32k3aM1SubSeq,(mrg32k3aM2SubSeq - mrg32k3aM1SubSeq)
mrg32k3aM1SubSeq:
        /*0000*/ 	.byte	0x0b, 0xcc, 0xee, 0x04, 0x73, 0x29, 0x8b, 0x6f, 0xf6, 0x53, 0x03, 0xf6, 0x23, 0xf6, 0xea, 0xda
        /* <DEDUP_REMOVED lines=125> */
	.type		mrg32k3aM2SubSeq,@object
	.size		mrg32k3aM2SubSeq,(mrg32k3aM1 - mrg32k3aM2SubSeq)
mrg32k3aM2SubSeq:
        /* <DEDUP_REMOVED lines=126> */
	.type		mrg32k3aM1,@object
	.size		mrg32k3aM1,(mrg32k3aM1Seq - mrg32k3aM1)
mrg32k3aM1:
        /* <DEDUP_REMOVED lines=144> */
	.type		mrg32k3aM1Seq,@object
	.size		mrg32k3aM1Seq,(mrg32k3aM2 - mrg32k3aM1Seq)
mrg32k3aM1Seq:
        /* <DEDUP_REMOVED lines=144> */
	.type		mrg32k3aM2,@object
	.size		mrg32k3aM2,(mrg32k3aM2Seq - mrg32k3aM2)
mrg32k3aM2:
        /* <DEDUP_REMOVED lines=144> */
	.type		mrg32k3aM2Seq,@object
	.size		mrg32k3aM2Seq,(precalc_xorwow_matrix - mrg32k3aM2Seq)
mrg32k3aM2Seq:
        /* <DEDUP_REMOVED lines=144> */
	.type		precalc_xorwow_matrix,@object
	.size		precalc_xorwow_matrix,(precalc_xorwow_offset_matrix - precalc_xorwow_matrix)
precalc_xorwow_matrix:
        /* <DEDUP_REMOVED lines=6400> */
	.type		precalc_xorwow_offset_matrix,@object
	.size		precalc_xorwow_offset_matrix,(.L_1 - precalc_xorwow_offset_matrix)
precalc_xorwow_offset_matrix:
        /* <DEDUP_REMOVED lines=6400> */
.L_1:


//--------------------- .nv.shared._Z10matrix_vecPfS_S_i --------------------------
	.section	.nv.shared._Z10matrix_vecPfS_S_i,"aw",@nobits
	.sectionflags	@""
	.align	16
	.zero		1024


//--------------------- .nv.shared.reserved.0     --------------------------
	.section	.nv.shared.reserved.0,"aw",@nobits
	.weak		__nv_reservedSMEM_offset_0_alias
	.size		__nv_reservedSMEM_offset_0_alias, 0, 64
	.other		__nv_reservedSMEM_offset_0_alias,@"STO_CUDA_RESERVED_SHARED STV_DEFAULT"
__nv_reservedSMEM_offset_0_alias:
	.zero		0
	.zero		64


//--------------------- .nv.shared._Z9mirroringPfS_ii --------------------------
	.section	.nv.shared._Z9mirroringPfS_ii,"aw",@nobits
	.sectionflags	@""
	.align	16
	.zero		1024


//--------------------- .nv.shared._Z5patchPfS_iiiii --------------------------
	.section	.nv.shared._Z5patchPfS_iiiii,"aw",@nobits
	.sectionflags	@""
	.align	16
	.zero		1024


//--------------------- .nv.shared._Z6d_fillPfS_S_iiS_if --------------------------
	.section	.nv.shared._Z6d_fillPfS_S_iiS_if,"aw",@nobits
	.sectionflags	@""
	.align	16
	.zero		1024


//--------------------- .nv.constant0._Z10matrix_vecPfS_S_i --------------------------
	.section	.nv.constant0._Z10matrix_vecPfS_S_i,"a",@progbits
	.sectionflags	@""
	.align	4
.nv.constant0._Z10matrix_vecPfS_S_i:
	.zero		924


//--------------------- .nv.constant0._Z9mirroringPfS_ii --------------------------
	.section	.nv.constant0._Z9mirroringPfS_ii,"a",@progbits
	.sectionflags	@""
	.align	4
.nv.constant0._Z9mirroringPfS_ii:
	.zero		920


//--------------------- .nv.constant0._Z5patchPfS_iiiii --------------------------
	.section	.nv.constant0._Z5patchPfS_iiiii,"a",@progbits
	.sectionflags	@""
	.align	4
.nv.constant0._Z5patchPfS_iiiii:
	.zero		932


//--------------------- .nv.constant0._Z6d_fillPfS_S_iiS_if --------------------------
	.section	.nv.constant0._Z6d_fillPfS_S_iiS_if,"a",@progbits
	.sectionflags	@""
	.align	4
.nv.constant0._Z6d_fillPfS_S_iiS_if:
	.zero		944


//--------------------- SYMBOLS --------------------------

	.type		.nv.reservedSmem.offset0,@object
	.size		.nv.reservedSmem.offset0,0x4
	.type		.nv.reservedSmem.cap,@object
	.size		.nv.reservedSmem.cap,0x4
